	.target	sm_90a

	.elftype	@"ET_EXEC"


//--------------------- .note.nv.tkinfo           --------------------------
	.section	.note.nv.tkinfo,"",@"SHT_NOTE"
	.sectionflags	@"SHF_NOTE_NV_TKINFO"
	.tkinfo
        /*0018*/ 	.word	0x00000002
        /*0030*/ 	.string	""
        /*0030*/ 	.string	"ptxas"
        /*0030*/ 	.string	"Cuda compilation tools, release 13.0, V13.0.88"
        /*0030*/ 	.string	"Build cuda_13.0.r13.0/compiler.36424714_0"
        /*0030*/ 	.string	"-arch sm_90a -m 64 "



//--------------------- .note.nv.cuinfo           --------------------------
	.section	.note.nv.cuinfo,"",@"SHT_NOTE"
	.sectionflags	@"SHF_NOTE_NV_CUINFO"
        /*0018*/ 	.short	0x0002
        /*001a*/ 	.short	0x005a
        /*001c*/ 	.short	0x0082
	.zero		2


//--------------------- .nv.info                  --------------------------
	.section	.nv.info,"",@"SHT_CUDA_INFO"
	.align	4


	//----- nvinfo : EIATTR_REGCOUNT
	.align		4
        /*0000*/ 	.byte	0x04, 0x2f
        /*0002*/ 	.short	(.L_15 - .L_14)
	.align		4
.L_14:
        /*0004*/ 	.word	index@(_ZN7cutlass13device_kernelINS_4gemm6kernel13GemmUniversalIN4cute5tupleIJiiiiEEENS1_10collective13CollectiveMmaINS1_34MainloopSm90TmaGmmaWarpSpecializedILi16ENS5_IJNS4_1CILi2EEENSA_ILi1EEESC_EEENS1_32KernelTmaWarpSpecializedPingpongEEENS5_IJNSA_ILi64EEENSA_ILi48EEENSA_ILi128EEEEEEaNS5_IJlSC_lEEEaSK_NS4_8TiledMMAINS4_8MMA_AtomIJNS4_4SM904GMMA26MMA_64x16x32_S32S8S8_SS_TNEEEENS4_6LayoutINS5_IJSC_SC_SC_EEENS5_IJNSA_ILi0EEEST_ST_EEEEENS5_IJNS4_10UnderscoreESW_SW_EEEEENS4_13SM90_TMA_LOADENS4_14ComposedLayoutINS4_7SwizzleILi3ELi4ELi3EEENS4_18smem_ptr_flag_bitsILi8EEENSR_INS5_IJNSA_ILi8EEESI_EEENS5_IJSI_SC_EEEEEEEvNS4_8identityENS4_23SM90_TMA_LOAD_MULTICASTES19_vS1A_EENS_8epilogue10collective6detail29Sm90TmaWarpSpecializedAdapterINS1E_15DefaultEpilogueIaSK_SK_NS1D_6thread17LinearCombinationIaLi1EiiLNS1I_9ScaleType4KindE0ELNS_15FloatRoundStyleE2EaEENS1_15EpilogueDefaultEEEEEvvEEEEvNT_6ParamsE)
        /*0008*/ 	.word	0x000000a8


	//----- nvinfo : EIATTR_FRAME_SIZE
	.align		4
.L_15:
        /*000c*/ 	.byte	0x04, 0x11
        /*000e*/ 	.short	(.L_17 - .L_16)
	.align		4
.L_16:
        /*0010*/ 	.word	index@(_ZN7cutlass13device_kernelINS_4gemm6kernel13GemmUniversalIN4cute5tupleIJiiiiEEENS1_10collective13CollectiveMmaINS1_34MainloopSm90TmaGmmaWarpSpecializedILi16ENS5_IJNS4_1CILi2EEENSA_ILi1EEESC_EEENS1_32KernelTmaWarpSpecializedPingpongEEENS5_IJNSA_ILi64EEENSA_ILi48EEENSA_ILi128EEEEEEaNS5_IJlSC_lEEEaSK_NS4_8TiledMMAINS4_8MMA_AtomIJNS4_4SM904GMMA26MMA_64x16x32_S32S8S8_SS_TNEEEENS4_6LayoutINS5_IJSC_SC_SC_EEENS5_IJNSA_ILi0EEEST_ST_EEEEENS5_IJNS4_10UnderscoreESW_SW_EEEEENS4_13SM90_TMA_LOADENS4_14ComposedLayoutINS4_7SwizzleILi3ELi4ELi3EEENS4_18smem_ptr_flag_bitsILi8EEENSR_INS5_IJNSA_ILi8EEESI_EEENS5_IJSI_SC_EEEEEEEvNS4_8identityENS4_23SM90_TMA_LOAD_MULTICASTES19_vS1A_EENS_8epilogue10collective6detail29Sm90TmaWarpSpecializedAdapterINS1E_15DefaultEpilogueIaSK_SK_NS1D_6thread17LinearCombinationIaLi1EiiLNS1I_9ScaleType4KindE0ELNS_15FloatRoundStyleE2EaEENS1_15EpilogueDefaultEEEEEvvEEEEvNT_6ParamsE)
        /*0014*/ 	.word	0x00000000


	//----- nvinfo : EIATTR_MIN_STACK_SIZE
	.align		4
.L_17:
        /*0018*/ 	.byte	0x04, 0x12
        /*001a*/ 	.short	(.L_19 - .L_18)
	.align		4
.L_18:
        /*001c*/ 	.word	index@(_ZN7cutlass13device_kernelINS_4gemm6kernel13GemmUniversalIN4cute5tupleIJiiiiEEENS1_10collective13CollectiveMmaINS1_34MainloopSm90TmaGmmaWarpSpecializedILi16ENS5_IJNS4_1CILi2EEENSA_ILi1EEESC_EEENS1_32KernelTmaWarpSpecializedPingpongEEENS5_IJNSA_ILi64EEENSA_ILi48EEENSA_ILi128EEEEEEaNS5_IJlSC_lEEEaSK_NS4_8TiledMMAINS4_8MMA_AtomIJNS4_4SM904GMMA26MMA_64x16x32_S32S8S8_SS_TNEEEENS4_6LayoutINS5_IJSC_SC_SC_EEENS5_IJNSA_ILi0EEEST_ST_EEEEENS5_IJNS4_10UnderscoreESW_SW_EEEEENS4_13SM90_TMA_LOADENS4_14ComposedLayoutINS4_7SwizzleILi3ELi4ELi3EEENS4_18smem_ptr_flag_bitsILi8EEENSR_INS5_IJNSA_ILi8EEESI_EEENS5_IJSI_SC_EEEEEEEvNS4_8identityENS4_23SM90_TMA_LOAD_MULTICASTES19_vS1A_EENS_8epilogue10collective6detail29Sm90TmaWarpSpecializedAdapterINS1E_15DefaultEpilogueIaSK_SK_NS1D_6thread17LinearCombinationIaLi1EiiLNS1I_9ScaleType4KindE0ELNS_15FloatRoundStyleE2EaEENS1_15EpilogueDefaultEEEEEvvEEEEvNT_6ParamsE)
        /*0020*/ 	.word	0x00000000
.L_19:


//--------------------- .nv.compat                --------------------------
	.section	.nv.compat,"",@"SHT_CUDA_COMPAT_INFO"
	.align	4
        /*0000*/ 	.byte	0x02, 0x09, 0x01, 0x00, 0x02, 0x02, 0x04, 0x00, 0x02, 0x05, 0x05, 0x00, 0x03, 0x07, 0x01, 0x01
        /*0010*/ 	.byte	0x02, 0x03, 0x01, 0x00, 0x02, 0x06, 0x01, 0x00, 0x04, 0x0b, 0x08, 0x00, 0x00, 0x00, 0x00, 0x00
        /*0020*/ 	.byte	0x00, 0x00, 0x00, 0x00


//--------------------- .nv.info._ZN7cutlass13device_kernelINS_4gemm6kernel13GemmUniversalIN4cute5tupleIJiiiiEEENS1_10collective13CollectiveMmaINS1_34MainloopSm90TmaGmmaWarpSpecializedILi16ENS5_IJNS4_1CILi2EEENSA_ILi1EEESC_EEENS1_32KernelTmaWarpSpecializedPingpongEEENS5_IJNSA_ILi64EEENSA_ILi48EEENSA_ILi128EEEEEEaNS5_IJlSC_lEEEaSK_NS4_8TiledMMAINS4_8MMA_AtomIJNS4_4SM904GMMA26MMA_64x16x32_S32S8S8_SS_TNEEEENS4_6LayoutINS5_IJSC_SC_SC_EEENS5_IJNSA_ILi0EEEST_ST_EEEEENS5_IJNS4_10UnderscoreESW_SW_EEEEENS4_13SM90_TMA_LOADENS4_14ComposedLayoutINS4_7SwizzleILi3ELi4ELi3EEENS4_18smem_ptr_flag_bitsILi8EEENSR_INS5_IJNSA_ILi8EEESI_EEENS5_IJSI_SC_EEEEEEEvNS4_8identityENS4_23SM90_TMA_LOAD_MULTICASTES19_vS1A_EENS_8epilogue10collective6detail29Sm90TmaWarpSpecializedAdapterINS1E_15DefaultEpilogueIaSK_SK_NS1D_6thread17LinearCombinationIaLi1EiiLNS1I_9ScaleType4KindE0ELNS_15FloatRoundStyleE2EaEENS1_15EpilogueDefaultEEEEEvvEEEEvNT_6ParamsE --------------------------
	.section	.nv.info._ZN7cutlass13device_kernelINS_4gemm6kernel13GemmUniversalIN4cute5tupleIJiiiiEEENS1_10collective13CollectiveMmaINS1_34MainloopSm90TmaGmmaWarpSpecializedILi16ENS5_IJNS4_1CILi2EEENSA_ILi1EEESC_EEENS1_32KernelTmaWarpSpecializedPingpongEEENS5_IJNSA_ILi64EEENSA_ILi48EEENSA_ILi128EEEEEEaNS5_IJlSC_lEEEaSK_NS4_8TiledMMAINS4_8MMA_AtomIJNS4_4SM904GMMA26MMA_64x16x32_S32S8S8_SS_TNEEEENS4_6LayoutINS5_IJSC_SC_SC_EEENS5_IJNSA_ILi0EEEST_ST_EEEEENS5_IJNS4_10UnderscoreESW_SW_EEEEENS4_13SM90_TMA_LOADENS4_14ComposedLayoutINS4_7SwizzleILi3ELi4ELi3EEENS4_18smem_ptr_flag_bitsILi8EEENSR_INS5_IJNSA_ILi8EEESI_EEENS5_IJSI_SC_EEEEEEEvNS4_8identityENS4_23SM90_TMA_LOAD_MULTICASTES19_vS1A_EENS_8epilogue10collective6detail29Sm90TmaWarpSpecializedAdapterINS1E_15DefaultEpilogueIaSK_SK_NS1D_6thread17LinearCombinationIaLi1EiiLNS1I_9ScaleType4KindE0ELNS_15FloatRoundStyleE2EaEENS1_15EpilogueDefaultEEEEEvvEEEEvNT_6ParamsE,"",@"SHT_CUDA_INFO"
	.sectionflags	@""
	.align	4


	//----- nvinfo : EIATTR_CUDA_API_VERSION
	.align		4
        /*0000*/ 	.byte	0x04, 0x37
        /*0002*/ 	.short	(.L_21 - .L_20)
.L_20:
        /*0004*/ 	.word	0x00000082


	//----- nvinfo : EIATTR_KPARAM_INFO
	.align		4
.L_21:
        /*0008*/ 	.byte	0x04, 0x17
        /*000a*/ 	.short	(.L_23 - .L_22)
.L_22:
        /*000c*/ 	.word	0x00000000
        /*0010*/ 	.short	0x0000
        /*0012*/ 	.short	0x0070
        /*0014*/ 	.byte	0x00, 0xf0, 0x01, 0x10


	//----- nvinfo : EIATTR_SPARSE_MMA_MASK
	.align		4
.L_23:
        /*0018*/ 	.byte	0x03, 0x50
        /*001a*/ 	.short	0x0000


	//----- nvinfo : EIATTR_MAXREG_COUNT
	.align		4
        /*001c*/ 	.byte	0x03, 0x1b
        /*001e*/ 	.short	0x00a8


	//----- nvinfo : EIATTR_NUM_BARRIERS
	.align		4
        /*0020*/ 	.byte	0x02, 0x4c
        /*0022*/ 	.byte	0x01
	.zero		1


	//----- nvinfo : EIATTR_EXTERNS
	.align		4
        /*0024*/ 	.byte	0x04, 0x0f
        /*0026*/ 	.short	(.L_25 - .L_24)


	//   ....[0]....
	.align		4
.L_24:
        /*0028*/ 	.word	index@(__assertfail)


	//----- nvinfo : EIATTR_MERCURY_ISA_VERSION
	.align		4
.L_25:
        /*002c*/ 	.byte	0x03, 0x5f
        /*002e*/ 	.short	0x0101


	//----- nvinfo : EIATTR_INT_WARP_WIDE_INSTR_OFFSETS
	.align		4
        /*0030*/ 	.byte	0x04, 0x31
        /*0032*/ 	.short	(.L_27 - .L_26)


	//   ....[0]....
.L_26:
        /*0034*/ 	.word	0x00000780


	//   ....[1]....
        /*0038*/ 	.word	0x000007c0


	//   ....[2]....
        /*003c*/ 	.word	0x00000850


	//   ....[3]....
        /*0040*/ 	.word	0x00000860


	//   ....[4]....
        /*0044*/ 	.word	0x00000880


	//   ....[5]....
        /*0048*/ 	.word	0x000008a0


	//   ....[6]....
        /*004c*/ 	.word	0x00000990


	//   ....[7]....
        /*0050*/ 	.word	0x000009b0


	//   ....[8]....
        /*0054*/ 	.word	0x00002980


	//----- nvinfo : EIATTR_COOP_GROUP_MASK_REGIDS
	.align		4
.L_27:
        /*0058*/ 	.byte	0x04, 0x29
        /*005a*/ 	.short	(.L_29 - .L_28)


	//   ....[0]....
.L_28:
        /*005c*/ 	.word	0xffffffff


	//   ....[1]....
        /*0060*/ 	.word	0xffffffff


	//   ....[2]....
        /*0064*/ 	.word	0xffffffff


	//   ....[3]....
        /*0068*/ 	.word	0xffffffff


	//   ....[4]....
        /*006c*/ 	.word	0xffffffff


	//   ....[5]....
        /*0070*/ 	.word	0xffffffff


	//   ....[6]....
        /*0074*/ 	.word	0xffffffff


	//----- nvinfo : EIATTR_COOP_GROUP_INSTR_OFFSETS
	.align		4
.L_29:
        /*0078*/ 	.byte	0x04, 0x28
        /*007a*/ 	.short	(.L_31 - .L_30)


	//   ....[0]....
.L_30:
        /*007c*/ 	.word	0x00000060


	//   ....[1]....
        /*0080*/ 	.word	0x00000080


	//   ....[2]....
        /*0084*/ 	.word	0x00000180


	//   ....[3]....
        /*0088*/ 	.word	0x00000560


	//   ....[4]....
        /*008c*/ 	.word	0x000005b0


	//   ....[5]....
        /*0090*/ 	.word	0x000006a0


	//   ....[6]....
        /*0094*/ 	.word	0x00000b30


	//----- nvinfo : EIATTR_REG_RECONFIG
	.align		4
.L_31:
        /*0098*/ 	.byte	0x01, 0x54
	.zero		2


	//----- nvinfo : EIATTR_SYSCALL_OFFSETS
	.align		4
        /*009c*/ 	.byte	0x04, 0x46
        /*009e*/ 	.short	(.L_33 - .L_32)


	//   ....[0]....
.L_32:
        /*00a0*/ 	.word	0x00001b80


	//----- nvinfo : EIATTR_MBARRIER_INSTR_OFFSETS
	.align		4
.L_33:
        /*00a4*/ 	.byte	0x04, 0x39
        /*00a6*/ 	.short	(.L_35 - .L_34)


	//   ....[0]....
.L_34:
        /*00a8*/ 	.word	0x00000320
        /*00ac*/ 	.word	0x000000ff
        /*00b0*/ 	.word	0x00000000
        /*00b4*/ 	.short	0x0100
        /*00b6*/ 	.byte	0x07
	.zero		1


	//   ....[1]....
        /*00b8*/ 	.word	0x00000330
        /*00bc*/ 	.word	0x000000ff
        /*00c0*/ 	.word	0x00000080
        /*00c4*/ 	.short	0x0100
        /*00c6*/ 	.byte	0x07
	.zero		1


	//   ....[2]....
        /*00c8*/ 	.word	0x00000340
        /*00cc*/ 	.word	0x000000ff
        /*00d0*/ 	.word	0x00000008
        /*00d4*/ 	.short	0x0100
        /*00d6*/ 	.byte	0x07
	.zero		1


	//   ....[3]....
        /*00d8*/ 	.word	0x00000350
        /*00dc*/ 	.word	0x000000ff
        /*00e0*/ 	.word	0x00000088
        /*00e4*/ 	.short	0x0100
        /*00e6*/ 	.byte	0x07
	.zero		1


	//   ....[4]....
        /*00e8*/ 	.word	0x00000360
        /*00ec*/ 	.word	0x000000ff
        /*00f0*/ 	.word	0x00000010
        /*00f4*/ 	.short	0x0100
        /*00f6*/ 	.byte	0x07
	.zero		1


	//   ....[5]....
        /*00f8*/ 	.word	0x00000370
        /*00fc*/ 	.word	0x000000ff
        /*0100*/ 	.word	0x00000090
        /*0104*/ 	.short	0x0100
        /*0106*/ 	.byte	0x07
	.zero		1


	//   ....[6]....
        /*0108*/ 	.word	0x00000380
        /*010c*/ 	.word	0x000000ff
        /*0110*/ 	.word	0x00000018
        /*0114*/ 	.short	0x0100
        /*0116*/ 	.byte	0x07
	.zero		1


	//   ....[7]....
        /*0118*/ 	.word	0x00000390
        /*011c*/ 	.word	0x000000ff
        /*0120*/ 	.word	0x00000098
        /*0124*/ 	.short	0x0100
        /*0126*/ 	.byte	0x07
	.zero		1


	//   ....[8]....
        /*0128*/ 	.word	0x000003a0
        /*012c*/ 	.word	0x000000ff
        /*0130*/ 	.word	0x00000020
        /*0134*/ 	.short	0x0100
        /*0136*/ 	.byte	0x07
	.zero		1


	//   ....[9]....
        /*0138*/ 	.word	0x000003b0
        /*013c*/ 	.word	0x000000ff
        /*0140*/ 	.word	0x000000a0
        /*0144*/ 	.short	0x0100
        /*0146*/ 	.byte	0x07
	.zero		1


	//   ....[10]....
        /*0148*/ 	.word	0x000003c0
        /*014c*/ 	.word	0x000000ff
        /*0150*/ 	.word	0x00000028
        /*0154*/ 	.short	0x0100
        /*0156*/ 	.byte	0x07
	.zero		1


	//   ....[11]....
        /*0158*/ 	.word	0x000003d0
        /*015c*/ 	.word	0x000000ff
        /*0160*/ 	.word	0x000000a8
        /*0164*/ 	.short	0x0100
        /*0166*/ 	.byte	0x07
	.zero		1


	//   ....[12]....
        /*0168*/ 	.word	0x000003e0
        /*016c*/ 	.word	0x000000ff
        /*0170*/ 	.word	0x00000030
        /*0174*/ 	.short	0x0100
        /*0176*/ 	.byte	0x07
	.zero		1


	//   ....[13]....
        /*0178*/ 	.word	0x000003f0
        /*017c*/ 	.word	0x000000ff
        /*0180*/ 	.word	0x000000b0
        /*0184*/ 	.short	0x0100
        /*0186*/ 	.byte	0x07
	.zero		1


	//   ....[14]....
        /*0188*/ 	.word	0x00000400
        /*018c*/ 	.word	0x000000ff
        /*0190*/ 	.word	0x00000038
        /*0194*/ 	.short	0x0100
        /*0196*/ 	.byte	0x07
	.zero		1


	//   ....[15]....
        /*0198*/ 	.word	0x00000410
        /*019c*/ 	.word	0x000000ff
        /*01a0*/ 	.word	0x000000b8
        /*01a4*/ 	.short	0x0100
        /*01a6*/ 	.byte	0x07
	.zero		1


	//   ....[16]....
        /*01a8*/ 	.word	0x00000420
        /*01ac*/ 	.word	0x000000ff
        /*01b0*/ 	.word	0x00000040
        /*01b4*/ 	.short	0x0100
        /*01b6*/ 	.byte	0x07
	.zero		1


	//   ....[17]....
        /*01b8*/ 	.word	0x00000430
        /*01bc*/ 	.word	0x000000ff
        /*01c0*/ 	.word	0x000000c0
        /*01c4*/ 	.short	0x0100
        /*01c6*/ 	.byte	0x07
	.zero		1


	//   ....[18]....
        /*01c8*/ 	.word	0x00000440
        /*01cc*/ 	.word	0x000000ff
        /*01d0*/ 	.word	0x00000048
        /*01d4*/ 	.short	0x0100
        /*01d6*/ 	.byte	0x07
	.zero		1


	//   ....[19]....
        /*01d8*/ 	.word	0x00000450
        /*01dc*/ 	.word	0x000000ff
        /*01e0*/ 	.word	0x000000c8
        /*01e4*/ 	.short	0x0100
        /*01e6*/ 	.byte	0x07
	.zero		1


	//   ....[20]....
        /*01e8*/ 	.word	0x00000460
        /*01ec*/ 	.word	0x000000ff
        /*01f0*/ 	.word	0x00000050
        /*01f4*/ 	.short	0x0100
        /*01f6*/ 	.byte	0x07
	.zero		1


	//   ....[21]....
        /*01f8*/ 	.word	0x00000470
        /*01fc*/ 	.word	0x000000ff
        /*0200*/ 	.word	0x000000d0
        /*0204*/ 	.short	0x0100
        /*0206*/ 	.byte	0x07
	.zero		1


	//   ....[22]....
        /*0208*/ 	.word	0x00000480
        /*020c*/ 	.word	0x000000ff
        /*0210*/ 	.word	0x00000058
        /*0214*/ 	.short	0x0100
        /*0216*/ 	.byte	0x07
	.zero		1


	//   ....[23]....
        /*0218*/ 	.word	0x00000490
        /*021c*/ 	.word	0x000000ff
        /*0220*/ 	.word	0x000000d8
        /*0224*/ 	.short	0x0100
        /*0226*/ 	.byte	0x07
	.zero		1


	//   ....[24]....
        /*0228*/ 	.word	0x000004a0
        /*022c*/ 	.word	0x000000ff
        /*0230*/ 	.word	0x00000060
        /*0234*/ 	.short	0x0100
        /*0236*/ 	.byte	0x07
	.zero		1


	//   ....[25]....
        /*0238*/ 	.word	0x000004b0
        /*023c*/ 	.word	0x000000ff
        /*0240*/ 	.word	0x000000e0
        /*0244*/ 	.short	0x0100
        /*0246*/ 	.byte	0x07
	.zero		1


	//   ....[26]....
        /*0248*/ 	.word	0x000004c0
        /*024c*/ 	.word	0x000000ff
        /*0250*/ 	.word	0x00000068
        /*0254*/ 	.short	0x0100
        /*0256*/ 	.byte	0x07
	.zero		1


	//   ....[27]....
        /*0258*/ 	.word	0x000004d0
        /*025c*/ 	.word	0x000000ff
        /*0260*/ 	.word	0x000000e8
        /*0264*/ 	.short	0x0100
        /*0266*/ 	.byte	0x07
	.zero		1


	//   ....[28]....
        /*0268*/ 	.word	0x000004e0
        /*026c*/ 	.word	0x000000ff
        /*0270*/ 	.word	0x00000070
        /*0274*/ 	.short	0x0100
        /*0276*/ 	.byte	0x07
	.zero		1


	//   ....[29]....
        /*0278*/ 	.word	0x000004f0
        /*027c*/ 	.word	0x000000ff
        /*0280*/ 	.word	0x000000f0
        /*0284*/ 	.short	0x0100
        /*0286*/ 	.byte	0x07
	.zero		1


	//   ....[30]....
        /*0288*/ 	.word	0x00000500
        /*028c*/ 	.word	0x000000ff
        /*0290*/ 	.word	0x00000078
        /*0294*/ 	.short	0x0100
        /*0296*/ 	.byte	0x07
	.zero		1


	//   ....[31]....
        /*0298*/ 	.word	0x00000510
        /*029c*/ 	.word	0x000000ff
        /*02a0*/ 	.word	0x000000f8
        /*02a4*/ 	.short	0x0100
        /*02a6*/ 	.byte	0x07
	.zero		1


	//   ....[32]....
        /*02a8*/ 	.word	0x000009f0
        /*02ac*/ 	.word	0x000000ff
        /*02b0*/ 	.word	0x00000130
        /*02b4*/ 	.short	0x0100
        /*02b6*/ 	.byte	0x0c
	.zero		1


	//   ....[33]....
        /*02b8*/ 	.word	0x00000a40
        /*02bc*/ 	.word	0x000000ff
        /*02c0*/ 	.word	0x00000138
        /*02c4*/ 	.short	0x0100
        /*02c6*/ 	.byte	0x0c
	.zero		1


	//   ....[34]....
        /*02c8*/ 	.word	0x00000a70
        /*02cc*/ 	.word	0x000000ff
        /*02d0*/ 	.word	0x00000110
        /*02d4*/ 	.short	0x0100
        /*02d6*/ 	.byte	0x0d
	.zero		1


	//   ....[35]....
        /*02d8*/ 	.word	0x00000ac0
        /*02dc*/ 	.word	0x000000ff
        /*02e0*/ 	.word	0x00000118
        /*02e4*/ 	.short	0x0100
        /*02e6*/ 	.byte	0x0d
	.zero		1


	//   ....[36]....
        /*02e8*/ 	.word	0x00000ad0
        /*02ec*/ 	.word	0x000000ff
        /*02f0*/ 	.word	0x00000120
        /*02f4*/ 	.short	0x0100
        /*02f6*/ 	.byte	0x0d
	.zero		1


	//   ....[37]....
        /*02f8*/ 	.word	0x00000ae0
        /*02fc*/ 	.word	0x000000ff
        /*0300*/ 	.word	0x00000128
        /*0304*/ 	.short	0x0100
        /*0306*/ 	.byte	0x0d
	.zero		1


	//   ....[38]....
        /*0308*/ 	.word	0x00001a40
        /*030c*/ 	.word	0x00000037
        /*0310*/ 	.word	0xfffffff8
        /*0314*/ 	.short	0x010a
        /*0316*/ 	.byte	0x3f
	.zero		1


	//   ....[39]....
        /*0318*/ 	.word	0x00001c20
        /*031c*/ 	.word	0x00000003
        /*0320*/ 	.word	0x00000000
        /*0324*/ 	.short	0x010a
        /*0326*/ 	.byte	0x3f
	.zero		1


	//   ....[40]....
        /*0328*/ 	.word	0x00001c60
        /*032c*/ 	.word	0x00000003
        /*0330*/ 	.word	0x00000000
        /*0334*/ 	.short	0x010a
        /*0336*/ 	.byte	0x3f
	.zero		1


	//   ....[41]....
        /*0338*/ 	.word	0x00002260
        /*033c*/ 	.word	0x000000ff
        /*0340*/ 	.word	0x00000000
        /*0344*/ 	.short	0x010a
        /*0346*/ 	.byte	0x04
	.zero		1


	//   ....[42]....
        /*0348*/ 	.word	0x000022a0
        /*034c*/ 	.word	0x000000ff
        /*0350*/ 	.word	0x00000000
        /*0354*/ 	.short	0x010a
        /*0356*/ 	.byte	0x04
	.zero		1


	//   ....[43]....
        /*0358*/ 	.word	0x00002810
        /*035c*/ 	.word	0x00000005
        /*0360*/ 	.word	0x00000000
        /*0364*/ 	.short	0x0101
        /*0366*/ 	.byte	0x3f
	.zero		1


	//   ....[44]....
        /*0368*/ 	.word	0x00002910
        /*036c*/ 	.word	0x0000003d
        /*0370*/ 	.word	0x00000000
        /*0374*/ 	.short	0x0101
        /*0376*/ 	.byte	0x32
	.zero		1


	//   ....[45]....
        /*0378*/ 	.word	0x00002a00
        /*037c*/ 	.word	0x00000003
        /*0380*/ 	.word	0x00000000
        /*0384*/ 	.short	0x0101
        /*0386*/ 	.byte	0x3f
	.zero		1


	//   ....[46]....
        /*0388*/ 	.word	0x00002a60
        /*038c*/ 	.word	0x00000037
        /*0390*/ 	.word	0x00000008
        /*0394*/ 	.short	0x010a
        /*0396*/ 	.byte	0x3f
	.zero		1


	//   ....[47]....
        /*0398*/ 	.word	0x00004170
        /*039c*/ 	.word	0x00000038
        /*03a0*/ 	.word	0x00000000
        /*03a4*/ 	.short	0x0101
        /*03a6*/ 	.byte	0x32
	.zero		1


	//   ....[48]....
        /*03a8*/ 	.word	0x00004be0
        /*03ac*/ 	.word	0x0000000c
        /*03b0*/ 	.word	0x00000080
        /*03b4*/ 	.short	0x010a
        /*03b6*/ 	.byte	0x3f
	.zero		1


	//   ....[49]....
        /*03b8*/ 	.word	0x00004fa0
        /*03bc*/ 	.word	0x00000003
        /*03c0*/ 	.word	0x00000138
        /*03c4*/ 	.short	0x0101
        /*03c6*/ 	.byte	0x3f
	.zero		1


	//   ....[50]....
        /*03c8*/ 	.word	0x00005730
        /*03cc*/ 	.word	0x00000007
        /*03d0*/ 	.word	0x00000000
        /*03d4*/ 	.short	0x010a
        /*03d6*/ 	.byte	0x3f
	.zero		1


	//   ....[51]....
        /*03d8*/ 	.word	0x000057b0
        /*03dc*/ 	.word	0x00000009
        /*03e0*/ 	.word	0x00000000
        /*03e4*/ 	.short	0x010a
        /*03e6*/ 	.byte	0x3f
	.zero		1


	//   ....[52]....
        /*03e8*/ 	.word	0x00005840
        /*03ec*/ 	.word	0x00000006
        /*03f0*/ 	.word	0x00000000
        /*03f4*/ 	.short	0x010a
        /*03f6*/ 	.byte	0x3f
	.zero		1


	//   ....[53]....
        /*03f8*/ 	.word	0x000058d0
        /*03fc*/ 	.word	0x00000009
        /*0400*/ 	.word	0x00000000
        /*0404*/ 	.short	0x010a
        /*0406*/ 	.byte	0x3f
	.zero		1


	//   ....[54]....
        /*0408*/ 	.word	0x00005960
        /*040c*/ 	.word	0x00000006
        /*0410*/ 	.word	0x00000000
        /*0414*/ 	.short	0x010a
        /*0416*/ 	.byte	0x3f
	.zero		1


	//   ....[55]....
        /*0418*/ 	.word	0x000059f0
        /*041c*/ 	.word	0x00000009
        /*0420*/ 	.word	0x00000000
        /*0424*/ 	.short	0x010a
        /*0426*/ 	.byte	0x3f
	.zero		1


	//   ....[56]....
        /*0428*/ 	.word	0x00005a80
        /*042c*/ 	.word	0x00000006
        /*0430*/ 	.word	0x00000000
        /*0434*/ 	.short	0x010a
        /*0436*/ 	.byte	0x3f
	.zero		1


	//   ....[57]....
        /*0438*/ 	.word	0x00005b10
        /*043c*/ 	.word	0x00000009
        /*0440*/ 	.word	0x00000000
        /*0444*/ 	.short	0x010a
        /*0446*/ 	.byte	0x3f
	.zero		1


	//   ....[58]....
        /*0448*/ 	.word	0x00005ba0
        /*044c*/ 	.word	0x00000006
        /*0450*/ 	.word	0x00000000
        /*0454*/ 	.short	0x010a
        /*0456*/ 	.byte	0x3f
	.zero		1


	//   ....[59]....
        /*0458*/ 	.word	0x00005c30
        /*045c*/ 	.word	0x00000009
        /*0460*/ 	.word	0x00000000
        /*0464*/ 	.short	0x010a
        /*0466*/ 	.byte	0x3f
	.zero		1


	//   ....[60]....
        /*0468*/ 	.word	0x00005cc0
        /*046c*/ 	.word	0x00000006
        /*0470*/ 	.word	0x00000000
        /*0474*/ 	.short	0x010a
        /*0476*/ 	.byte	0x3f
	.zero		1


	//   ....[61]....
        /*0478*/ 	.word	0x00005d50
        /*047c*/ 	.word	0x00000009
        /*0480*/ 	.word	0x00000000
        /*0484*/ 	.short	0x010a
        /*0486*/ 	.byte	0x3f
	.zero		1


	//   ....[62]....
        /*0488*/ 	.word	0x00005de0
        /*048c*/ 	.word	0x00000006
        /*0490*/ 	.word	0x00000000
        /*0494*/ 	.short	0x010a
        /*0496*/ 	.byte	0x3f
	.zero		1


	//   ....[63]....
        /*0498*/ 	.word	0x00005e70
        /*049c*/ 	.word	0x00000009
        /*04a0*/ 	.word	0x00000000
        /*04a4*/ 	.short	0x010a
        /*04a6*/ 	.byte	0x3f
	.zero		1


	//   ....[64]....
        /*04a8*/ 	.word	0x00005f00
        /*04ac*/ 	.word	0x00000006
        /*04b0*/ 	.word	0x00000000
        /*04b4*/ 	.short	0x010a
        /*04b6*/ 	.byte	0x3f
	.zero		1


	//   ....[65]....
        /*04b8*/ 	.word	0x00005f90
        /*04bc*/ 	.word	0x00000003
        /*04c0*/ 	.word	0x00000000
        /*04c4*/ 	.short	0x010a
        /*04c6*/ 	.byte	0x3f
	.zero		1


	//   ....[66]....
        /*04c8*/ 	.word	0x00005ff0
        /*04cc*/ 	.word	0x00000037
        /*04d0*/ 	.word	0xfffffff8
        /*04d4*/ 	.short	0x010a
        /*04d6*/ 	.byte	0x3f
	.zero		1


	//   ....[67]....
        /*04d8*/ 	.word	0x00006040
        /*04dc*/ 	.word	0x00000003
        /*04e0*/ 	.word	0x00000000
        /*04e4*/ 	.short	0x010a
        /*04e6*/ 	.byte	0x3f
	.zero		1


	//   ....[68]....
        /*04e8*/ 	.word	0x000060a0
        /*04ec*/ 	.word	0x00000005
        /*04f0*/ 	.word	0x00000000
        /*04f4*/ 	.short	0x010a
        /*04f6*/ 	.byte	0x3f
	.zero		1


	//   ....[69]....
        /*04f8*/ 	.word	0x000060f0
        /*04fc*/ 	.word	0x00000037
        /*0500*/ 	.word	0x00000008
        /*0504*/ 	.short	0x010a
        /*0506*/ 	.byte	0x3f
	.zero		1


	//   ....[70]....
        /*0508*/ 	.word	0x000061c0
        /*050c*/ 	.word	0x0000000c
        /*0510*/ 	.word	0x00000080
        /*0514*/ 	.short	0x010a
        /*0516*/ 	.byte	0x3f
	.zero		1


	//   ....[71]....
        /*0518*/ 	.word	0x00006290
        /*051c*/ 	.word	0x00000007
        /*0520*/ 	.word	0x00000000
        /*0524*/ 	.short	0x010a
        /*0526*/ 	.byte	0x3f
	.zero		1


	//   ....[72]....
        /*0528*/ 	.word	0x000062e0
        /*052c*/ 	.word	0x00000009
        /*0530*/ 	.word	0x00000000
        /*0534*/ 	.short	0x010a
        /*0536*/ 	.byte	0x3f
	.zero		1


	//   ....[73]....
        /*0538*/ 	.word	0x00006330
        /*053c*/ 	.word	0x00000006
        /*0540*/ 	.word	0x00000000
        /*0544*/ 	.short	0x010a
        /*0546*/ 	.byte	0x3f
	.zero		1


	//   ....[74]....
        /*0548*/ 	.word	0x00006380
        /*054c*/ 	.word	0x00000009
        /*0550*/ 	.word	0x00000000
        /*0554*/ 	.short	0x010a
        /*0556*/ 	.byte	0x3f
	.zero		1


	//   ....[75]....
        /*0558*/ 	.word	0x000063d0
        /*055c*/ 	.word	0x00000006
        /*0560*/ 	.word	0x00000000
        /*0564*/ 	.short	0x010a
        /*0566*/ 	.byte	0x3f
	.zero		1


	//   ....[76]....
        /*0568*/ 	.word	0x00006420
        /*056c*/ 	.word	0x00000009
        /*0570*/ 	.word	0x00000000
        /*0574*/ 	.short	0x010a
        /*0576*/ 	.byte	0x3f
	.zero		1


	//   ....[77]....
        /*0578*/ 	.word	0x00006470
        /*057c*/ 	.word	0x00000006
        /*0580*/ 	.word	0x00000000
        /*0584*/ 	.short	0x010a
        /*0586*/ 	.byte	0x3f
	.zero		1


	//   ....[78]....
        /*0588*/ 	.word	0x000064c0
        /*058c*/ 	.word	0x00000009
        /*0590*/ 	.word	0x00000000
        /*0594*/ 	.short	0x010a
        /*0596*/ 	.byte	0x3f
	.zero		1


	//   ....[79]....
        /*0598*/ 	.word	0x00006510
        /*059c*/ 	.word	0x00000006
        /*05a0*/ 	.word	0x00000000
        /*05a4*/ 	.short	0x010a
        /*05a6*/ 	.byte	0x3f
	.zero		1


	//   ....[80]....
        /*05a8*/ 	.word	0x00006560
        /*05ac*/ 	.word	0x00000009
        /*05b0*/ 	.word	0x00000000
        /*05b4*/ 	.short	0x010a
        /*05b6*/ 	.byte	0x3f
	.zero		1


	//   ....[81]....
        /*05b8*/ 	.word	0x000065b0
        /*05bc*/ 	.word	0x00000006
        /*05c0*/ 	.word	0x00000000
        /*05c4*/ 	.short	0x010a
        /*05c6*/ 	.byte	0x3f
	.zero		1


	//   ....[82]....
        /*05c8*/ 	.word	0x00006600
        /*05cc*/ 	.word	0x00000009
        /*05d0*/ 	.word	0x00000000
        /*05d4*/ 	.short	0x010a
        /*05d6*/ 	.byte	0x3f
	.zero		1


	//   ....[83]....
        /*05d8*/ 	.word	0x00006650
        /*05dc*/ 	.word	0x00000006
        /*05e0*/ 	.word	0x00000000
        /*05e4*/ 	.short	0x010a
        /*05e6*/ 	.byte	0x3f
	.zero		1


	//   ....[84]....
        /*05e8*/ 	.word	0x000066a0
        /*05ec*/ 	.word	0x00000009
        /*05f0*/ 	.word	0x00000000
        /*05f4*/ 	.short	0x010a
        /*05f6*/ 	.byte	0x3f
	.zero		1


	//   ....[85]....
        /*05f8*/ 	.word	0x000066f0
        /*05fc*/ 	.word	0x00000006
        /*0600*/ 	.word	0x00000000
        /*0604*/ 	.short	0x010a
        /*0606*/ 	.byte	0x3f
	.zero		1


	//----- nvinfo : EIATTR_NUM_MBARRIERS
	.align		4
.L_35:
        /*0608*/ 	.byte	0x03, 0x38
        /*060a*/ 	.short	0x0026


	//----- nvinfo : EIATTR_EXIT_INSTR_OFFSETS
	.align		4
        /*060c*/ 	.byte	0x04, 0x1c
        /*060e*/ 	.short	(.L_37 - .L_36)


	//   ....[0]....
.L_36:
        /*0610*/ 	.word	0x00001640


	//   ....[1]....
        /*0614*/ 	.word	0x000016a0


	//   ....[2]....
        /*0618*/ 	.word	0x000048c0


	//   ....[3]....
        /*061c*/ 	.word	0x000048f0


	//   ....[4]....
        /*0620*/ 	.word	0x00005fe0


	//----- nvinfo : EIATTR_MAX_THREADS
	.align		4
.L_37:
        /*0624*/ 	.byte	0x04, 0x05
        /*0626*/ 	.short	(.L_39 - .L_38)
.L_38:
        /*0628*/ 	.word	0x00000180
        /*062c*/ 	.word	0x00000001
        /*0630*/ 	.word	0x00000001


	//----- nvinfo : EIATTR_CRS_STACK_SIZE
	.align		4
.L_39:
        /*0634*/ 	.byte	0x04, 0x1e
        /*0636*/ 	.short	(.L_41 - .L_40)
.L_40:
        /*0638*/ 	.word	0x00000000


	//----- nvinfo : EIATTR_CBANK_PARAM_SIZE
	.align		4
.L_41:
        /*063c*/ 	.byte	0x03, 0x19
        /*063e*/ 	.short	0x0470


	//----- nvinfo : EIATTR_PARAM_CBANK
	.align		4
        /*0640*/ 	.byte	0x04, 0x0a
        /*0642*/ 	.short	(.L_43 - .L_42)
	.align		4
.L_42:
        /*0644*/ 	.word	index@(.nv.constant0._ZN7cutlass13device_kernelINS_4gemm6kernel13GemmUniversalIN4cute5tupleIJiiiiEEENS1_10collective13CollectiveMmaINS1_34MainloopSm90TmaGmmaWarpSpecializedILi16ENS5_IJNS4_1CILi2EEENSA_ILi1EEESC_EEENS1_32KernelTmaWarpSpecializedPingpongEEENS5_IJNSA_ILi64EEENSA_ILi48EEENSA_ILi128EEEEEEaNS5_IJlSC_lEEEaSK_NS4_8TiledMMAINS4_8MMA_AtomIJNS4_4SM904GMMA26MMA_64x16x32_S32S8S8_SS_TNEEEENS4_6LayoutINS5_IJSC_SC_SC_EEENS5_IJNSA_ILi0EEEST_ST_EEEEENS5_IJNS4_10UnderscoreESW_SW_EEEEENS4_13SM90_TMA_LOADENS4_14ComposedLayoutINS4_7SwizzleILi3ELi4ELi3EEENS4_18smem_ptr_flag_bitsILi8EEENSR_INS5_IJNSA_ILi8EEESI_EEENS5_IJSI_SC_EEEEEEEvNS4_8identityENS4_23SM90_TMA_LOAD_MULTICASTES19_vS1A_EENS_8epilogue10collective6detail29Sm90TmaWarpSpecializedAdapterINS1E_15DefaultEpilogueIaSK_SK_NS1D_6thread17LinearCombinationIaLi1EiiLNS1I_9ScaleType4KindE0ELNS_15FloatRoundStyleE2EaEENS1_15EpilogueDefaultEEEEEvvEEEEvNT_6ParamsE)
        /*0648*/ 	.short	0x0210
        /*064a*/ 	.short	0x0470


	//----- nvinfo : EIATTR_SW_WAR
	.align		4
.L_43:
        /*064c*/ 	.byte	0x04, 0x36
        /*064e*/ 	.short	(.L_45 - .L_44)
.L_44:
        /*0650*/ 	.word	0x00000008
.L_45:


//--------------------- .nv.callgraph             --------------------------
	.section	.nv.callgraph,"",@"SHT_CUDA_CALLGRAPH"
	.align	4
	.sectionentsize	8
	.align		4
        /*0000*/ 	.word	0x00000000
	.align		4
        /*0004*/ 	.word	0xffffffff
	.align		4
        /*0008*/ 	.word	index@(_ZN7cutlass13device_kernelINS_4gemm6kernel13GemmUniversalIN4cute5tupleIJiiiiEEENS1_10collective13CollectiveMmaINS1_34MainloopSm90TmaGmmaWarpSpecializedILi16ENS5_IJNS4_1CILi2EEENSA_ILi1EEESC_EEENS1_32KernelTmaWarpSpecializedPingpongEEENS5_IJNSA_ILi64EEENSA_ILi48EEENSA_ILi128EEEEEEaNS5_IJlSC_lEEEaSK_NS4_8TiledMMAINS4_8MMA_AtomIJNS4_4SM904GMMA26MMA_64x16x32_S32S8S8_SS_TNEEEENS4_6LayoutINS5_IJSC_SC_SC_EEENS5_IJNSA_ILi0EEEST_ST_EEEEENS5_IJNS4_10UnderscoreESW_SW_EEEEENS4_13SM90_TMA_LOADENS4_14ComposedLayoutINS4_7SwizzleILi3ELi4ELi3EEENS4_18smem_ptr_flag_bitsILi8EEENSR_INS5_IJNSA_ILi8EEESI_EEENS5_IJSI_SC_EEEEEEEvNS4_8identityENS4_23SM90_TMA_LOAD_MULTICASTES19_vS1A_EENS_8epilogue10collective6detail29Sm90TmaWarpSpecializedAdapterINS1E_15DefaultEpilogueIaSK_SK_NS1D_6thread17LinearCombinationIaLi1EiiLNS1I_9ScaleType4KindE0ELNS_15FloatRoundStyleE2EaEENS1_15EpilogueDefaultEEEEEvvEEEEvNT_6ParamsE)
	.align		4
        /*000c*/ 	.word	index@(__assertfail)
	.align		4
        /*0010*/ 	.word	0x00000000
	.align		4
        /*0014*/ 	.word	0xfffffffe
	.align		4
        /*0018*/ 	.word	0x00000000
	.align		4
        /*001c*/ 	.word	0xfffffffd
	.align		4
        /*0020*/ 	.word	0x00000000
	.align		4
        /*0024*/ 	.word	0xfffffffc


//--------------------- .nv.constant4             --------------------------
	.section	.nv.constant4,"a",@progbits
	.align	8
	.align		8
.nv.constant4:
        /*0000*/ 	.dword	__assertfail
	.align		8
        /*0008*/ 	.dword	__unnamed_1
	.align		8
        /*0010*/ 	.dword	_ZN40_INTERNAL_5ee21424_4_k_cu_95096fdb_150554cuda3std3__45__cpo5beginE
	.align		8
        /*0018*/ 	.dword	_ZN40_INTERNAL_5ee21424_4_k_cu_95096fdb_150554cuda3std3__45__cpo3endE
	.align		8
        /*0020*/ 	.dword	_ZN40_INTERNAL_5ee21424_4_k_cu_95096fdb_150554cuda3std3__45__cpo6cbeginE
	.align		8
        /*0028*/ 	.dword	_ZN40_INTERNAL_5ee21424_4_k_cu_95096fdb_150554cuda3std3__45__cpo4cendE
	.align		8
        /*0030*/ 	.dword	_ZN40_INTERNAL_5ee21424_4_k_cu_95096fdb_150554cuda3std3__442_GLOBAL__N__5ee21424_4_k_cu_95096fdb_150556ignoreE
	.align		8
        /*0038*/ 	.dword	_ZN40_INTERNAL_5ee21424_4_k_cu_95096fdb_150554cuda3std3__419piecewise_constructE
	.align		8
        /*0040*/ 	.dword	_ZN40_INTERNAL_5ee21424_4_k_cu_95096fdb_150554cuda3std3__48in_placeE
	.align		8
        /*0048*/ 	.dword	_ZN40_INTERNAL_5ee21424_4_k_cu_95096fdb_150554cuda3std6ranges3__45__cpo4swapE
	.align		8
        /*0050*/ 	.dword	_ZN40_INTERNAL_5ee21424_4_k_cu_95096fdb_150554cuda3std6ranges3__45__cpo9iter_moveE
	.align		8
        /*0058*/ 	.dword	_ZN40_INTERNAL_5ee21424_4_k_cu_95096fdb_150554cute7productE
	.align		8
        /*0060*/ 	.dword	_ZN40_INTERNAL_5ee21424_4_k_cu_95096fdb_150554cute1_E
	.align		8
        /*0068*/ 	.dword	$str$22
	.align		8
        /*0070*/ 	.dword	$str$23


//--------------------- .text._ZN7cutlass13device_kernelINS_4gemm6kernel13GemmUniversalIN4cute5tupleIJiiiiEEENS1_10collective13CollectiveMmaINS1_34MainloopSm90TmaGmmaWarpSpecializedILi16ENS5_IJNS4_1CILi2EEENSA_ILi1EEESC_EEENS1_32KernelTmaWarpSpecializedPingpongEEENS5_IJNSA_ILi64EEENSA_ILi48EEENSA_ILi128EEEEEEaNS5_IJlSC_lEEEaSK_NS4_8TiledMMAINS4_8MMA_AtomIJNS4_4SM904GMMA26MMA_64x16x32_S32S8S8_SS_TNEEEENS4_6LayoutINS5_IJSC_SC_SC_EEENS5_IJNSA_ILi0EEEST_ST_EEEEENS5_IJNS4_10UnderscoreESW_SW_EEEEENS4_13SM90_TMA_LOADENS4_14ComposedLayoutINS4_7SwizzleILi3ELi4ELi3EEENS4_18smem_ptr_flag_bitsILi8EEENSR_INS5_IJNSA_ILi8EEESI_EEENS5_IJSI_SC_EEEEEEEvNS4_8identityENS4_23SM90_TMA_LOAD_MULTICASTES19_vS1A_EENS_8epilogue10collective6detail29Sm90TmaWarpSpecializedAdapterINS1E_15DefaultEpilogueIaSK_SK_NS1D_6thread17LinearCombinationIaLi1EiiLNS1I_9ScaleType4KindE0ELNS_15FloatRoundStyleE2EaEENS1_15EpilogueDefaultEEEEEvvEEEEvNT_6ParamsE --------------------------
	.section	.text._ZN7cutlass13device_kernelINS_4gemm6kernel13GemmUniversalIN4cute5tupleIJiiiiEEENS1_10collective13CollectiveMmaINS1_34MainloopSm90TmaGmmaWarpSpecializedILi16ENS5_IJNS4_1CILi2EEENSA_ILi1EEESC_EEENS1_32KernelTmaWarpSpecializedPingpongEEENS5_IJNSA_ILi64EEENSA_ILi48EEENSA_ILi128EEEEEEaNS5_IJlSC_lEEEaSK_NS4_8TiledMMAINS4_8MMA_AtomIJNS4_4SM904GMMA26MMA_64x16x32_S32S8S8_SS_TNEEEENS4_6LayoutINS5_IJSC_SC_SC_EEENS5_IJNSA_ILi0EEEST_ST_EEEEENS5_IJNS4_10UnderscoreESW_SW_EEEEENS4_13SM90_TMA_LOADENS4_14ComposedLayoutINS4_7SwizzleILi3ELi4ELi3EEENS4_18smem_ptr_flag_bitsILi8EEENSR_INS5_IJNSA_ILi8EEESI_EEENS5_IJSI_SC_EEEEEEEvNS4_8identityENS4_23SM90_TMA_LOAD_MULTICASTES19_vS1A_EENS_8epilogue10collective6detail29Sm90TmaWarpSpecializedAdapterINS1E_15DefaultEpilogueIaSK_SK_NS1D_6thread17LinearCombinationIaLi1EiiLNS1I_9ScaleType4KindE0ELNS_15FloatRoundStyleE2EaEENS1_15EpilogueDefaultEEEEEvvEEEEvNT_6ParamsE,"ax",@progbits
	.align	128
.text._ZN7cutlass13device_kernelINS_4gemm6kernel13GemmUniversalIN4cute5tupleIJiiiiEEENS1_10collective13CollectiveMmaINS1_34MainloopSm90TmaGmmaWarpSpecializedILi16ENS5_IJNS4_1CILi2EEENSA_ILi1EEESC_EEENS1_32KernelTmaWarpSpecializedPingpongEEENS5_IJNSA_ILi64EEENSA_ILi48EEENSA_ILi128EEEEEEaNS5_IJlSC_lEEEaSK_NS4_8TiledMMAINS4_8MMA_AtomIJNS4_4SM904GMMA26MMA_64x16x32_S32S8S8_SS_TNEEEENS4_6LayoutINS5_IJSC_SC_SC_EEENS5_IJNSA_ILi0EEEST_ST_EEEEENS5_IJNS4_10UnderscoreESW_SW_EEEEENS4_13SM90_TMA_LOADENS4_14ComposedLayoutINS4_7SwizzleILi3ELi4ELi3EEENS4_18smem_ptr_flag_bitsILi8EEENSR_INS5_IJNSA_ILi8EEESI_EEENS5_IJSI_SC_EEEEEEEvNS4_8identityENS4_23SM90_TMA_LOAD_MULTICASTES19_vS1A_EENS_8epilogue10collective6detail29Sm90TmaWarpSpecializedAdapterINS1E_15DefaultEpilogueIaSK_SK_NS1D_6thread17LinearCombinationIaLi1EiiLNS1I_9ScaleType4KindE0ELNS_15FloatRoundStyleE2EaEENS1_15EpilogueDefaultEEEEEvvEEEEvNT_6ParamsE:
        .type           _ZN7cutlass13device_kernelINS_4gemm6kernel13GemmUniversalIN4cute5tupleIJiiiiEEENS1_10collective13CollectiveMmaINS1_34MainloopSm90TmaGmmaWarpSpecializedILi16ENS5_IJNS4_1CILi2EEENSA_ILi1EEESC_EEENS1_32KernelTmaWarpSpecializedPingpongEEENS5_IJNSA_ILi64EEENSA_ILi48EEENSA_ILi128EEEEEEaNS5_IJlSC_lEEEaSK_NS4_8TiledMMAINS4_8MMA_AtomIJNS4_4SM904GMMA26MMA_64x16x32_S32S8S8_SS_TNEEEENS4_6LayoutINS5_IJSC_SC_SC_EEENS5_IJNSA_ILi0EEEST_ST_EEEEENS5_IJNS4_10UnderscoreESW_SW_EEEEENS4_13SM90_TMA_LOADENS4_14ComposedLayoutINS4_7SwizzleILi3ELi4ELi3EEENS4_18smem_ptr_flag_bitsILi8EEENSR_INS5_IJNSA_ILi8EEESI_EEENS5_IJSI_SC_EEEEEEEvNS4_8identityENS4_23SM90_TMA_LOAD_MULTICASTES19_vS1A_EENS_8epilogue10collective6detail29Sm90TmaWarpSpecializedAdapterINS1E_15DefaultEpilogueIaSK_SK_NS1D_6thread17LinearCombinationIaLi1EiiLNS1I_9ScaleType4KindE0ELNS_15FloatRoundStyleE2EaEENS1_15EpilogueDefaultEEEEEvvEEEEvNT_6ParamsE,@function
        .size           _ZN7cutlass13device_kernelINS_4gemm6kernel13GemmUniversalIN4cute5tupleIJiiiiEEENS1_10collective13CollectiveMmaINS1_34MainloopSm90TmaGmmaWarpSpecializedILi16ENS5_IJNS4_1CILi2EEENSA_ILi1EEESC_EEENS1_32KernelTmaWarpSpecializedPingpongEEENS5_IJNSA_ILi64EEENSA_ILi48EEENSA_ILi128EEEEEEaNS5_IJlSC_lEEEaSK_NS4_8TiledMMAINS4_8MMA_AtomIJNS4_4SM904GMMA26MMA_64x16x32_S32S8S8_SS_TNEEEENS4_6LayoutINS5_IJSC_SC_SC_EEENS5_IJNSA_ILi0EEEST_ST_EEEEENS5_IJNS4_10UnderscoreESW_SW_EEEEENS4_13SM90_TMA_LOADENS4_14ComposedLayoutINS4_7SwizzleILi3ELi4ELi3EEENS4_18smem_ptr_flag_bitsILi8EEENSR_INS5_IJNSA_ILi8EEESI_EEENS5_IJSI_SC_EEEEEEEvNS4_8identityENS4_23SM90_TMA_LOAD_MULTICASTES19_vS1A_EENS_8epilogue10collective6detail29Sm90TmaWarpSpecializedAdapterINS1E_15DefaultEpilogueIaSK_SK_NS1D_6thread17LinearCombinationIaLi1EiiLNS1I_9ScaleType4KindE0ELNS_15FloatRoundStyleE2EaEENS1_15EpilogueDefaultEEEEEvvEEEEvNT_6ParamsE,(.L_x_149 - _ZN7cutlass13device_kernelINS_4gemm6kernel13GemmUniversalIN4cute5tupleIJiiiiEEENS1_10collective13CollectiveMmaINS1_34MainloopSm90TmaGmmaWarpSpecializedILi16ENS5_IJNS4_1CILi2EEENSA_ILi1EEESC_EEENS1_32KernelTmaWarpSpecializedPingpongEEENS5_IJNSA_ILi64EEENSA_ILi48EEENSA_ILi128EEEEEEaNS5_IJlSC_lEEEaSK_NS4_8TiledMMAINS4_8MMA_AtomIJNS4_4SM904GMMA26MMA_64x16x32_S32S8S8_SS_TNEEEENS4_6LayoutINS5_IJSC_SC_SC_EEENS5_IJNSA_ILi0EEEST_ST_EEEEENS5_IJNS4_10UnderscoreESW_SW_EEEEENS4_13SM90_TMA_LOADENS4_14ComposedLayoutINS4_7SwizzleILi3ELi4ELi3EEENS4_18smem_ptr_flag_bitsILi8EEENSR_INS5_IJNSA_ILi8EEESI_EEENS5_IJSI_SC_EEEEEEEvNS4_8identityENS4_23SM90_TMA_LOAD_MULTICASTES19_vS1A_EENS_8epilogue10collective6detail29Sm90TmaWarpSpecializedAdapterINS1E_15DefaultEpilogueIaSK_SK_NS1D_6thread17LinearCombinationIaLi1EiiLNS1I_9ScaleType4KindE0ELNS_15FloatRoundStyleE2EaEENS1_15EpilogueDefaultEEEEEvvEEEEvNT_6ParamsE)
        .other          _ZN7cutlass13device_kernelINS_4gemm6kernel13GemmUniversalIN4cute5tupleIJiiiiEEENS1_10collective13CollectiveMmaINS1_34MainloopSm90TmaGmmaWarpSpecializedILi16ENS5_IJNS4_1CILi2EEENSA_ILi1EEESC_EEENS1_32KernelTmaWarpSpecializedPingpongEEENS5_IJNSA_ILi64EEENSA_ILi48EEENSA_ILi128EEEEEEaNS5_IJlSC_lEEEaSK_NS4_8TiledMMAINS4_8MMA_AtomIJNS4_4SM904GMMA26MMA_64x16x32_S32S8S8_SS_TNEEEENS4_6LayoutINS5_IJSC_SC_SC_EEENS5_IJNSA_ILi0EEEST_ST_EEEEENS5_IJNS4_10UnderscoreESW_SW_EEEEENS4_13SM90_TMA_LOADENS4_14ComposedLayoutINS4_7SwizzleILi3ELi4ELi3EEENS4_18smem_ptr_flag_bitsILi8EEENSR_INS5_IJNSA_ILi8EEESI_EEENS5_IJSI_SC_EEEEEEEvNS4_8identityENS4_23SM90_TMA_LOAD_MULTICASTES19_vS1A_EENS_8epilogue10collective6detail29Sm90TmaWarpSpecializedAdapterINS1E_15DefaultEpilogueIaSK_SK_NS1D_6thread17LinearCombinationIaLi1EiiLNS1I_9ScaleType4KindE0ELNS_15FloatRoundStyleE2EaEENS1_15EpilogueDefaultEEEEEvvEEEEvNT_6ParamsE,@"STO_CUDA_ENTRY STV_DEFAULT"
_ZN7cutlass13device_kernelINS_4gemm6kernel13GemmUniversalIN4cute5tupleIJiiiiEEENS1_10collective13CollectiveMmaINS1_34MainloopSm90TmaGmmaWarpSpecializedILi16ENS5_IJNS4_1CILi2EEENSA_ILi1EEESC_EEENS1_32KernelTmaWarpSpecializedPingpongEEENS5_IJNSA_ILi64EEENSA_ILi48EEENSA_ILi128EEEEEEaNS5_IJlSC_lEEEaSK_NS4_8TiledMMAINS4_8MMA_AtomIJNS4_4SM904GMMA26MMA_64x16x32_S32S8S8_SS_TNEEEENS4_6LayoutINS5_IJSC_SC_SC_EEENS5_IJNSA_ILi0EEEST_ST_EEEEENS5_IJNS4_10UnderscoreESW_SW_EEEEENS4_13SM90_TMA_LOADENS4_14ComposedLayoutINS4_7SwizzleILi3ELi4ELi3EEENS4_18smem_ptr_flag_bitsILi8EEENSR_INS5_IJNSA_ILi8EEESI_EEENS5_IJSI_SC_EEEEEEEvNS4_8identityENS4_23SM90_TMA_LOAD_MULTICASTES19_vS1A_EENS_8epilogue10collective6detail29Sm90TmaWarpSpecializedAdapterINS1E_15DefaultEpilogueIaSK_SK_NS1D_6thread17LinearCombinationIaLi1EiiLNS1I_9ScaleType4KindE0ELNS_15FloatRoundStyleE2EaEENS1_15EpilogueDefaultEEEEEvvEEEEvNT_6ParamsE:
[----:B------:R-:W0:Y:S01]  /*0000*/  LDC R1, c[0x0][0x28] ;  /* 0x00000a00ff017b82 */ /* 0x000e220000000800 */
[----:B------:R-:W1:Y:S01]  /*0010*/  S2R R3, SR_TID.X ;  /* 0x0000000000037919 */ /* 0x000e620000002100 */
[----:B------:R-:W-:Y:S01]  /*0020*/  ELECT P0, URZ, PT ;  /* 0x00000000003f782f */ /* 0x000fe20003800000 */
[----:B------:R-:W-:Y:S01]  /*0030*/  BSSY B0, `(.L_x_0) ;  /* 0x0000014000007945 */ /* 0x000fe20003800000 */
[--C-:B-1----:R-:W-:Y:S02]  /*0040*/  SHF.R.U32.HI R0, RZ, 0x5, R3.reuse ;  /* 0x00000005ff007819 */ /* 0x102fe40000011603 */
[----:B------:R-:W-:-:S03]  /*0050*/  SHF.R.U32.HI R5, RZ, 0x7, R3 ;  /* 0x00000007ff057819 */ /* 0x000fc60000011603 */
[----:B------:R-:W1:Y:S02]  /*0060*/  SHFL.IDX PT, R2, R0, RZ, 0x1f ;  /* 0x00001fff00027589 */ /* 0x000e6400000e0000 */
[----:B-1----:R-:W-:Y:S02]  /*0070*/  R2UR UR6, R2 ;  /* 0x00000000020672ca */ /* 0x002fe400000e0000 */
[----:B------:R1:W2:Y:S11]  /*0080*/  SHFL.IDX PT, R2, R5, RZ, 0x1f ;  /* 0x00001fff05027589 */ /* 0x0002b600000e0000 */
[----:B------:R-:W-:-:S02]  /*0090*/  USHF.R.S32.HI UR4, URZ, 0x1f, UR6 ;  /* 0x0000001f3f047899 */ /* 0x000fc40008011406 */
[----:B------:R-:W-:Y:S02]  /*00a0*/  ISETP.NE.OR P0, PT, RZ, UR6, !P0 ;  /* 0x00000006ff007c0c */ /* 0x000fe4000c705670 */
[----:B------:R-:W-:-:S04]  /*00b0*/  ULEA.HI UR4, UR4, UR6, URZ, 0x2 ;  /* 0x0000000604047291 */ /* 0x000fc8000f8f103f */
[----:B------:R-:W-:-:S04]  /*00c0*/  ULOP3.LUT UR4, UR4, 0xfffffffc, URZ, 0xc0, !UPT ;  /* 0xfffffffc04047892 */ /* 0x000fc8000f8ec03f */
[----:B------:R-:W-:-:S03]  /*00d0*/  UIADD3 UR6, UR6, -UR4, URZ ;  /* 0x8000000406067290 */ /* 0x000fc6000fffe03f */
[----:B012---:R-:W-:Y:S09]  /*00e0*/  @P0 BRA `(.L_x_1) ;  /* 0x0000000000200947 */ /* 0x007ff20003800000 */
[----:B------:R-:W-:Y:S02]  /*00f0*/  ULDC.64 UR4, c[0x0][0x198] ;  /* 0x0000660000047ab9 */ /* 0x000fe40000000a00 */
[----:B------:R-:W-:Y:S02]  /*0100*/  UIADD3 UR8, UP0, UR4, 0xf0, URZ ;  /* 0x000000f004087890 */ /* 0x000fe4000ff1e03f */
[----:B------:R-:W-:Y:S02]  /*0110*/  UIADD3 UR4, UP1, UR4, 0x1f0, URZ ;  /* 0x000001f004047890 */ /* 0x000fe4000ff3e03f */
[----:B------:R-:W-:Y:S02]  /*0120*/  UIADD3.X UR9, URZ, UR5, URZ, UP0, !UPT ;  /* 0x000000053f097290 */ /* 0x000fe400087fe43f */
[----:B------:R-:W-:-:S07]  /*0130*/  UIADD3.X UR5, URZ, UR5, URZ, UP1, !UPT ;  /* 0x000000053f057290 */ /* 0x000fce0008ffe43f */
[----:B------:R0:W-:Y:S02]  /*0140*/  UTMACCTL.PF [UR8] ;  /* 0x00000000080079b9 */ /* 0x0001e40008040000 */
[----:B------:R0:W-:Y:S02]  /*0150*/  UTMACCTL.PF [UR4] ;  /* 0x00000000040079b9 */ /* 0x0001e40008040000 */
[----:B0-----:R-:W-:Y:S01]  /*0160*/  NOP ;  /* 0x0000000000007918 */ /* 0x001fe20000000000 */
.L_x_1:
[----:B------:R-:W-:Y:S05]  /*0170*/  BSYNC B0 ;  /* 0x0000000000007941 */ /* 0x000fea0003800000 */
.L_x_0:
[----:B------:R-:W0:Y:S01]  /*0180*/  SHFL.IDX PT, R6, R0, RZ, 0x1f ;  /* 0x00001fff00067589 */ /* 0x000e2200000e0000 */
[----:B------:R-:W-:Y:S01]  /*0190*/  R2UR UR19, R2 ;  /* 0x00000000021372ca */ /* 0x000fe200000e0000 */
[----:B------:R-:W-:-:S04]  /*01a0*/  UISETP.NE.AND UP0, UPT, UR6, 0x3, UPT ;  /* 0x000000030600788c */ /* 0x000fc8000bf05270 */
[----:B------:R-:W-:-:S08]  /*01b0*/  UISETP.EQ.OR UP0, UPT, UR6, URZ, !UP0 ;  /* 0x0000003f0600728c */ /* 0x000fd0000c702670 */
[----:B------:R-:W-:Y:S02]  /*01c0*/  UIADD3 UR14, UR19, -0x1, URZ ;  /* 0xffffffff130e7890 */ /* 0x000fe4000fffe03f */
[----:B------:R-:W-:Y:S02]  /*01d0*/  UISETP.EQ.AND UP0, UPT, UR19, URZ, UP0 ;  /* 0x0000003f1300728c */ /* 0x000fe40008702270 */
[----:B------:R-:W-:Y:S02]  /*01e0*/  UISETP.GE.U32.AND UP1, UPT, UR14, 0x2, UPT ;  /* 0x000000020e00788c */ /* 0x000fe4000bf26070 */
[----:B------:R-:W-:Y:S01]  /*01f0*/  USEL UR36, URZ, 0x1, !UP0 ;  /* 0x000000013f247887 */ /* 0x000fe2000c000000 */
[----:B0-----:R-:W-:-:S03]  /*0200*/  ISETP.NE.AND P0, PT, R6, RZ, PT ;  /* 0x000000ff0600720c */ /* 0x001fc60003f05270 */
[----:B------:R-:W-:-:S10]  /*0210*/  USEL UR36, UR36, 0x2, UP1 ;  /* 0x0000000224247887 */ /* 0x000fd40008800000 */
[----:B------:R-:W-:Y:S05]  /*0220*/  @P0 BRA `(.L_x_2) ;  /* 0x0000000000c40947 */ /* 0x000fea0003800000 */
[----:B------:R-:W-:Y:S01]  /*0230*/  ELECT P0, URZ, PT ;  /* 0x00000000003f782f */ /* 0x000fe20003800000 */
[----:B------:R-:W-:-:S12]  /*0240*/  BSSY B0, `(.L_x_2) ;  /* 0x000002f000007945 */ /* 0x000fd80003800000 */
[----:B------:R-:W-:Y:S05]  /*0250*/  @!P0 BRA `(.L_x_3) ;  /* 0x0000000000b48947 */ /* 0x000fea0003800000 */
[----:B------:R-:W0:Y:S01]  /*0260*/  S2UR UR7, SR_CgaCtaId ;  /* 0x00000000000779c3 */ /* 0x000e220000008800 */
[----:B------:R-:W-:Y:S01]  /*0270*/  UMOV UR4, 0x400 ;  /* 0x0000040000047882 */ /* 0x000fe20000000000 */
[----:B------:R-:W-:Y:S01]  /*0280*/  UMOV UR5, 0x1 ;  /* 0x0000000100057882 */ /* 0x000fe20000000000 */
[----:B------:R-:W-:Y:S02]  /*0290*/  UMOV UR8, 0x2 ;  /* 0x0000000200087882 */ /* 0x000fe40000000000 */
[----:B------:R-:W-:-:S04]  /*02a0*/  UIADD3 UR8, -UR8, 0x100000, URZ ;  /* 0x0010000008087890 */ /* 0x000fc8000fffe13f */
[----:B------:R-:W-:Y:S02]  /*02b0*/  USHF.L.U32 UR9, UR8, 0xb, URZ ;  /* 0x0000000b08097899 */ /* 0x000fe4000800063f */
[----:B------:R-:W-:Y:S02]  /*02c0*/  USHF.L.U32 UR8, UR8, 0x1, URZ ;  /* 0x0000000108087899 */ /* 0x000fe4000800063f */
[----:B0-----:R-:W-:Y:S02]  /*02d0*/  ULEA UR7, UR7, UR4, 0x18 ;  /* 0x0000000407077291 */ /* 0x001fe4000f8ec03f */
[----:B------:R-:W-:-:S04]  /*02e0*/  UIADD3 UR4, -UR5, 0x100000, URZ ;  /* 0x0010000005047890 */ /* 0x000fc8000fffe13f */
[----:B------:R-:W-:Y:S02]  /*02f0*/  USHF.L.U32 UR5, UR4, 0xb, URZ ;  /* 0x0000000b04057899 */ /* 0x000fe4000800063f */
[----:B------:R-:W-:Y:S01]  /*0300*/  USHF.L.U32 UR4, UR4, 0x1, URZ ;  /* 0x0000000104047899 */ /* 0x000fe2000800063f */
[----:B------:R-:W0:Y:S11]  /*0310*/  FENCE.VIEW.ASYNC.S ;  /* 0x00000000000073c6 */ /* 0x000e360000000000 */
[----:B0-----:R0:W1:Y:S01]  /*0320*/  SYNCS.EXCH.64 URZ, [UR7], UR4 ;  /* 0x00000004073f75b2 */ /* 0x0010620008000100 */
[----:B------:R0:W2:Y:S01]  /*0330*/  SYNCS.EXCH.64 URZ, [UR7+0x80], UR8 ;  /* 0x00008008073f75b2 */ /* 0x0000a20008000100 */
[----:B------:R0:W3:Y:S01]  /*0340*/  SYNCS.EXCH.64 URZ, [UR7+0x8], UR4 ;  /* 0x00000804073f75b2 */ /* 0x0000e20008000100 */
[----:B------:R0:W4:Y:S01]  /*0350*/  SYNCS.EXCH.64 URZ, [UR7+0x88], UR8 ;  /* 0x00008808073f75b2 */ /* 0x0001220008000100 */
[----:B------:R0:W0:Y:S01]  /*0360*/  SYNCS.EXCH.64 URZ, [UR7+0x10], UR4 ;  /* 0x00001004073f75b2 */ /* 0x0000220008000100 */
        /* <DEDUP_REMOVED lines=27> */
[----:B-1234-:R-:W-:Y:S01]  /*0520*/  NOP ;  /* 0x0000000000007918 */ /* 0x01efe20000000000 */
.L_x_3:
[----:B0-----:R-:W-:Y:S05]  /*0530*/  BSYNC B0 ;  /* 0x0000000000007941 */ /* 0x001fea0003800000 */
.L_x_2:
[----:B------:R-:W0:Y:S01]  /*0540*/  S2UR UR15, SR_CTAID.X ;  /* 0x00000000000f79c3 */ /* 0x000e220000002500 */
[----:B------:R-:W-:Y:S01]  /*0550*/  SHF.R.S32.HI R2, RZ, 0x1f, R3 ;  /* 0x0000001fff027819 */ /* 0x000fe20000011403 */
[----:B------:R-:W1:Y:S01]  /*0560*/  SHFL.IDX PT, R7, R0, RZ, 0x1f ;  /* 0x00001fff00077589 */ /* 0x000e6200000e0000 */
[----:B------:R-:W-:Y:S02]  /*0570*/  ELECT P0, URZ, PT ;  /* 0x00000000003f782f */ /* 0x000fe40003800000 */
[----:B------:R-:W-:Y:S01]  /*0580*/  SHF.R.S32.HI R11, RZ, 0x1f, R6 ;  /* 0x0000001fff0b7819 */ /* 0x000fe20000011406 */
[----:B------:R-:W-:Y:S01]  /*0590*/  ULDC UR4, c[0x0][0x150] ;  /* 0x0000540000047ab9 */ /* 0x000fe20000000800 */
[----:B------:R-:W-:Y:S01]  /*05a0*/  LEA.HI R2, R2, R3, RZ, 0x7 ;  /* 0x0000000302027211 */ /* 0x000fe200078f38ff */
[----:B------:R-:W2:Y:S01]  /*05b0*/  SHFL.IDX PT, R8, R0, RZ, 0x1f ;  /* 0x00001fff00087589 */ /* 0x000ea200000e0000 */
[----:B------:R-:W3:Y:S01]  /*05c0*/  S2UR UR8, SR_CTAID.Y ;  /* 0x00000000000879c3 */ /* 0x000ee20000002600 */
[----:B------:R-:W-:-:S02]  /*05d0*/  ELECT P1, URZ, PT ;  /* 0x00000000003f782f */ /* 0x000fc40003820000 */
[----:B------:R-:W-:Y:S01]  /*05e0*/  LOP3.LUT R2, R2, 0xffffff80, RZ, 0xc0, !PT ;  /* 0xffffff8002027812 */ /* 0x000fe200078ec0ff */
[----:B------:R-:W-:Y:S01]  /*05f0*/  ULDC UR7, c[0x0][0x144] ;  /* 0x0000510000077ab9 */ /* 0x000fe20000000800 */
[----:B------:R-:W-:Y:S01]  /*0600*/  LEA.HI R11, R11, R6, RZ, 0x2 ;  /* 0x000000060b0b7211 */ /* 0x000fe200078f10ff */
[----:B------:R-:W-:Y:S01]  /*0610*/  UMOV UR18, 0x80 ;  /* 0x0000008000127882 */ /* 0x000fe20000000000 */
[----:B------:R-:W-:Y:S01]  /*0620*/  NOP ;  /* 0x0000000000007918 */ /* 0x000fe20000000000 */
[----:B------:R-:W-:Y:S01]  /*0630*/  IMAD.IADD R4, R3, 0x1, -R2 ;  /* 0x0000000103047824 */ /* 0x000fe200078e0a02 */
[----:B------:R-:W-:Y:S01]  /*0640*/  LOP3.LUT R11, R11, 0x3ffffffc, RZ, 0xc0, !PT ;  /* 0x3ffffffc0b0b7812 */ /* 0x000fe200078ec0ff */
[----:B------:R-:W-:Y:S01]  /*0650*/  NOP ;  /* 0x0000000000007918 */ /* 0x000fe20000000000 */
[----:B------:R-:W-:Y:S01]  /*0660*/  ULDC UR17, c[0x0][0x148] ;  /* 0x0000520000117ab9 */ /* 0x000fe20000000800 */
[----:B------:R-:W-:Y:S01]  /*0670*/  IMAD.MOV.U32 R23, RZ, RZ, 0x1 ;  /* 0x00000001ff177424 */ /* 0x000fe200078e00ff */
[----:B------:R-:W-:Y:S01]  /*0680*/  SHF.R.S32.HI R9, RZ, 0x1f, R4 ;  /* 0x0000001fff097819 */ /* 0x000fe20000011404 */
[----:B------:R-:W-:Y:S01]  /*0690*/  IMAD.IADD R11, R6, 0x1, -R11 ;  /* 0x00000001060b7824 */ /* 0x000fe200078e0a0b */
[----:B------:R-:W4:Y:S01]  /*06a0*/  SHFL.IDX PT, R5, R5, RZ, 0x1f ;  /* 0x00001fff05057589 */ /* 0x000f2200000e0000 */
[----:B------:R-:W-:-:S02]  /*06b0*/  ISETP.NE.AND P2, PT, RZ, UR19, PT ;  /* 0x00000013ff007c0c */ /* 0x000fc4000bf45270 */
[----:B0-----:R-:W-:Y:S02]  /*06c0*/  I2FP.F32.U32 R10, UR15 ;  /* 0x0000000f000a7c45 */ /* 0x001fe40008201000 */
[----:B------:R-:W-:Y:S02]  /*06d0*/  LEA.HI R2, R9, R4, RZ, 0x3 ;  /* 0x0000000409027211 */ /* 0x000fe400078f18ff */
[----:B-1----:R-:W-:Y:S01]  /*06e0*/  ISETP.NE.OR P0, PT, R7, RZ, !P0 ;  /* 0x000000ff0700720c */ /* 0x002fe20004705670 */
[----:B------:R-:W-:Y:S01]  /*06f0*/  FMUL R10, R10, UR4 ;  /* 0x000000040a0a7c20 */ /* 0x000fe20008400000 */
[--C-:B------:R-:W-:Y:S01]  /*0700*/  SHF.R.S32.HI R7, RZ, 0x3, R2.reuse ;  /* 0x00000003ff077819 */ /* 0x100fe20000011402 */
[----:B------:R-:W-:Y:S01]  /*0710*/  ULDC UR4, c[0x0][0x154] ;  /* 0x0000550000047ab9 */ /* 0x000fe20000000800 */
[----:B------:R-:W-:Y:S02]  /*0720*/  SHF.R.S32.HI R2, RZ, 0x1f, R2 ;  /* 0x0000001fff027819 */ /* 0x000fe40000011402 */
[----:B--2---:R-:W-:Y:S01]  /*0730*/  ISETP.NE.OR P1, PT, R8, RZ, !P1 ;  /* 0x000000ff0800720c */ /* 0x004fe20004f25670 */
[----:B------:R-:W0:Y:S01]  /*0740*/  F2I.U32.TRUNC.NTZ R10, R10 ;  /* 0x0000000a000a7305 */ /* 0x000e22000020f000 */
[----:B------:R-:W-:-:S02]  /*0750*/  LEA.HI R2, R2, R7, RZ, 0x2 ;  /* 0x0000000702027211 */ /* 0x000fc400078f10ff */
[----:B---3--:R-:W-:Y:S02]  /*0760*/  I2FP.F32.U32 R0, UR8 ;  /* 0x0000000800007c45 */ /* 0x008fe40008201000 */
[----:B------:R-:W-:Y:S01]  /*0770*/  LOP3.LUT R2, R2, 0xfffffffc, RZ, 0xc0, !PT ;  /* 0xfffffffc02027812 */ /* 0x000fe200078ec0ff */
[----:B------:R-:W-:Y:S02]  /*0780*/  VOTEU.ALL UP0, P0 ;  /* 0x00000000003f7886 */ /* 0x000fe40000000000 */
[----:B------:R-:W-:Y:S02]  /*0790*/  FMUL R6, R0, UR4 ;  /* 0x0000000400067c20 */ /* 0x000fe40008400000 */
[----:B------:R-:W-:Y:S01]  /*07a0*/  IMAD.IADD R2, R7, 0x1, -R2 ;  /* 0x0000000107027824 */ /* 0x000fe200078e0a02 */
[----:B------:R-:W1:Y:S01]  /*07b0*/  @!UP0 S2UR UR11, SR_CgaCtaId ;  /* 0x00000000000b89c3 */ /* 0x000e620000008800 */
[----:B------:R-:W-:Y:S01]  /*07c0*/  VOTEU.ALL UP1, P1 ;  /* 0x00000000003f7886 */ /* 0x000fe20000820000 */
[----:B------:R-:W-:Y:S01]  /*07d0*/  @!UP0 UMOV UR10, 0x400 ;  /* 0x00000400000a8882 */ /* 0x000fe20000000000 */
[----:B------:R-:W-:Y:S01]  /*07e0*/  IMAD R2, R11, 0x4, R2 ;  /* 0x000000040b027824 */ /* 0x000fe200078e0202 */
[----:B0-----:R-:W-:Y:S01]  /*07f0*/  R2UR UR4, R10 ;  /* 0x000000000a0472ca */ /* 0x001fe200000e0000 */
[----:B------:R-:W0:Y:S01]  /*0800*/  F2I.U32.TRUNC.NTZ R6, R6 ;  /* 0x0000000600067305 */ /* 0x000e22000020f000 */
[----:B------:R-:W-:Y:S01]  /*0810*/  @!UP1 UMOV UR13, 0x400 ;  /* 0x00000400000d9882 */ /* 0x000fe20000000000 */
[C---:B------:R-:W-:Y:S01]  /*0820*/  IMAD.SHL.U32 R7, R2.reuse, 0x4, RZ ;  /* 0x0000000402077824 */ /* 0x040fe200078e00ff */
[----:B------:R-:W-:Y:S01]  /*0830*/  LEA.HI R0, R2, R2, RZ, 0x1 ;  /* 0x0000000202007211 */ /* 0x000fe200078f08ff */
[----:B------:R-:W2:Y:S01]  /*0840*/  @!UP1 S2UR UR16, SR_CgaCtaId ;  /* 0x00000000001099c3 */ /* 0x000ea20000008800 */
[----:B------:R-:W-:Y:S01]  /*0850*/  VOTEU.ALL UP2, P1 ;  /* 0x00000000003f7886 */ /* 0x000fe20000840000 */
[----:B------:R-:W-:Y:S01]  /*0860*/  VOTEU.ALL UP3, P1 ;  /* 0x00000000003f7886 */ /* 0x000fe20000860000 */
[----:B------:R-:W-:Y:S01]  /*0870*/  LOP3.LUT R11, R0, 0xfffffffe, RZ, 0xc0, !PT ;  /* 0xfffffffe000b7812 */ /* 0x000fe200078ec0ff */
[----:B------:R-:W-:Y:S01]  /*0880*/  VOTEU.ALL UP4, P1 ;  /* 0x00000000003f7886 */ /* 0x000fe20000880000 */
[----:B------:R-:W-:Y:S01]  /*0890*/  LOP3.LUT R22, R2, 0xc, R7, 0x78, !PT ;  /* 0x0000000c02167812 */ /* 0x000fe200078e7807 */
[----:B------:R-:W-:-:S02]  /*08a0*/  VOTEU.ALL UP5, P1 ;  /* 0x00000000003f7886 */ /* 0x000fc400008a0000 */
[----:B------:R-:W-:Y:S01]  /*08b0*/  IMAD.IADD R11, R2, 0x1, -R11 ;  /* 0x00000001020b7824 */ /* 0x000fe200078e0a0b */
[----:B------:R-:W-:Y:S01]  /*08c0*/  UIADD3 UR4, -UR4, URZ, URZ ;  /* 0x0000003f04047290 */ /* 0x000fe2000fffe13f */
[----:B------:R-:W3:Y:S01]  /*08d0*/  LDC R2, c[0x0][0x140] ;  /* 0x00005000ff027b82 */ /* 0x000ee20000000800 */
[----:B0-----:R-:W-:Y:S02]  /*08e0*/  R2UR UR9, R6 ;  /* 0x00000000060972ca */ /* 0x001fe400000e0000 */
[----:B------:R-:W-:Y:S02]  /*08f0*/  UIMAD UR7, UR7, UR4, UR15 ;  /* 0x00000004070772a4 */ /* 0x000fe4000f8e020f */
[----:B-1----:R-:W-:Y:S01]  /*0900*/  @!UP0 ULEA UR12, UR11, UR10, 0x18 ;  /* 0x0000000a0b0c8291 */ /* 0x002fe2000f8ec03f */
[----:B------:R-:W-:Y:S01]  /*0910*/  UMOV UR4, 0x20 ;  /* 0x0000002000047882 */ /* 0x000fe20000000000 */
[----:B------:R-:W-:-:S04]  /*0920*/  @!UP1 UIADD3 UR10, -UR18, 0x100000, URZ ;  /* 0x00100000120a9890 */ /* 0x000fc8000fffe13f */
[----:B------:R-:W-:Y:S02]  /*0930*/  @!UP1 USHF.L.U32 UR11, UR10, 0xb, URZ ;  /* 0x0000000b0a0b9899 */ /* 0x000fe4000800063f */
[----:B------:R-:W-:Y:S01]  /*0940*/  @!UP1 USHF.L.U32 UR10, UR10, 0x1, URZ ;  /* 0x000000010a0a9899 */ /* 0x000fe2000800063f */
[----:B------:R-:W-:Y:S01]  /*0950*/  ISETP.NE.AND P3, PT, R11, UR7, PT ;  /* 0x000000070b007c0c */ /* 0x000fe2000bf65270 */
[----:B------:R-:W-:-:S04]  /*0960*/  @!UP0 UIADD3 UR4, -UR4, 0x100000, URZ ;  /* 0x0010000004048890 */ /* 0x000fc8000fffe13f */
[----:B------:R-:W-:Y:S02]  /*0970*/  @!UP0 USHF.L.U32 UR5, UR4, 0xb, URZ ;  /* 0x0000000b04058899 */ /* 0x000fe4000800063f */
[----:B------:R-:W-:Y:S01]  /*0980*/  @!UP0 USHF.L.U32 UR4, UR4, 0x1, URZ ;  /* 0x0000000104048899 */ /* 0x000fe2000800063f */
[----:B------:R-:W-:Y:S01]  /*0990*/  VOTEU.ALL UP0, P0 ;  /* 0x00000000003f7886 */ /* 0x000fe20000000000 */
[----:B--2---:R-:W-:Y:S01]  /*09a0*/  @!UP1 ULEA UR13, UR16, UR13, 0x18 ;  /* 0x0000000d100d9291 */ /* 0x004fe2000f8ec03f */
[----:B------:R-:W-:Y:S01]  /*09b0*/  VOTEU.ALL UP1, P0 ;  /* 0x00000000003f7886 */ /* 0x000fe20000020000 */
[----:B------:R-:W-:Y:S01]  /*09c0*/  UIADD3 UR9, -UR9, URZ, URZ ;  /* 0x0000003f09097290 */ /* 0x000fe2000fffe13f */
[----:B------:R-:W-:Y:S01]  /*09d0*/  LOP3.LUT P0, RZ, R4, 0x7, RZ, 0xc0, !PT ;  /* 0x0000000704ff7812 */ /* 0x000fe2000780c0ff */
[----:B------:R-:W0:Y:S06]  /*09e0*/  FENCE.VIEW.ASYNC.S ;  /* 0x00000000000073c6 */ /* 0x000e2c0000000000 */
[----:B0-----:R-:W0:Y:S01]  /*09f0*/  @!UP0 SYNCS.EXCH.64 URZ, [UR12+0x130], UR4 ;  /* 0x000130040c3f85b2 */ /* 0x001e220008000100 */
[----:B------:R-:W-:-:S02]  /*0a00*/  @P3 LEA.HI R0, R22, R22, RZ, 0x1 ;  /* 0x0000001616003211 */ /* 0x000fc400078f08ff */
[----:B---3--:R-:W-:Y:S02]  /*0a10*/  ISETP.EQ.U32.AND P1, PT, R2, 0x1, PT ;  /* 0x000000010200780c */ /* 0x008fe40003f22070 */
[----:B------:R-:W-:Y:S02]  /*0a20*/  @P3 SHF.R.S32.HI R0, RZ, 0x1, R0 ;  /* 0x00000001ff003819 */ /* 0x000fe40000011400 */
[----:B------:R-:W-:Y:S01]  /*0a30*/  ISETP.LT.U32.AND P0, PT, R22, 0x2, !P0 ;  /* 0x000000021600780c */ /* 0x000fe20004701070 */
[----:B------:R1:W2:Y:S01]  /*0a40*/  @!UP1 SYNCS.EXCH.64 URZ, [UR12+0x138], UR4 ;  /* 0x000138040c3f95b2 */ /* 0x0002a20008000100 */
[----:B------:R-:W-:Y:S01]  /*0a50*/  NOP ;  /* 0x0000000000007918 */ /* 0x000fe20000000000 */
[----:B-1----:R-:W-:Y:S01]  /*0a60*/  UIMAD UR4, UR17, UR9, UR8 ;  /* 0x00000009110472a4 */ /* 0x002fe2000f8e0208 */
[----:B------:R1:W3:Y:S05]  /*0a70*/  @!UP2 SYNCS.EXCH.64 URZ, [UR13+0x110], UR10 ;  /* 0x0001100a0d3fa5b2 */ /* 0x0002ea0008000100 */
[----:B------:R-:W-:-:S02]  /*0a80*/  @P3 ISETP.NE.AND P4, PT, R0, UR4, PT ;  /* 0x0000000400003c0c */ /* 0x000fc4000bf85270 */
[----:B------:R-:W-:Y:S02]  /*0a90*/  SEL R0, RZ, 0x1, !P0 ;  /* 0x00000001ff007807 */ /* 0x000fe40004000000 */
[----:B------:R-:W-:-:S04]  /*0aa0*/  @P3 SEL R23, RZ, 0x1, P4 ;  /* 0x00000001ff173807 */ /* 0x000fc80002000000 */
[----:B------:R-:W-:Y:S01]  /*0ab0*/  LOP3.LUT R23, R23, R0, RZ, 0xc0, !PT ;  /* 0x0000000017177212 */ /* 0x000fe200078ec0ff */
[----:B------:R1:W0:Y:S01]  /*0ac0*/  @!UP3 SYNCS.EXCH.64 URZ, [UR13+0x118], UR10 ;  /* 0x0001180a0d3fb5b2 */ /* 0x0002220008000100 */
[----:B------:R1:W0:Y:S01]  /*0ad0*/  @!UP4 SYNCS.EXCH.64 URZ, [UR13+0x120], UR10 ;  /* 0x0001200a0d3fc5b2 */ /* 0x0002220008000100 */
[----:B------:R1:W0:Y:S01]  /*0ae0*/  @!UP5 SYNCS.EXCH.64 URZ, [UR13+0x128], UR10 ;  /* 0x0001280a0d3fd5b2 */ /* 0x0002220008000100 */
[----:B------:R-:W-:Y:S01]  /*0af0*/  NOP ;  /* 0x0000000000007918 */ /* 0x000fe20000000000 */
[----:B-1--4-:R-:W-:Y:S05]  /*0b00*/  @!P1 BRA `(.L_x_4) ;  /* 0x0000000000089947 */ /* 0x012fea0003800000 */
[----:B0-23--:R-:W-:Y:S01]  /*0b10*/  UCGABAR_ARV ;  /* 0x00000000000079c7 */ /* 0x00dfe20008000000 */
[----:B------:R-:W-:Y:S05]  /*0b20*/  BRA `(.L_x_5) ;  /* 0x0000000000047947 */ /* 0x000fea0003800000 */
.L_x_4:
[----:B0-23--:R-:W-:Y:S01]  /*0b30*/  NOP ;  /* 0x0000000000007918 */ /* 0x00dfe20000000000 */
.L_x_5:
[----:B------:R-:W-:Y:S01]  /*0b40*/  ULDC.64 UR4, c[0x0][0x598] ;  /* 0x0001660000047ab9 */ /* 0x000fe20000000a00 */
[----:B------:R-:W-:Y:S01]  /*0b50*/  ULDC.64 UR54, c[0x0][0x208] ;  /* 0x0000820000367ab9 */ /* 0x000fe20000000a00 */
[----:B------:R-:W-:-:S04]  /*0b60*/  ISETP.NE.U32.AND P0, PT, RZ, UR4, PT ;  /* 0x00000004ff007c0c */ /* 0x000fc8000bf05070 */
[----:B------:R-:W-:-:S13]  /*0b70*/  ISETP.NE.AND.EX P0, PT, RZ, UR5, PT, P0 ;  /* 0x00000005ff007c0c */ /* 0x000fda000bf05300 */
[----:B------:R-:W-:Y:S05]  /*0b80*/  @!P0 BRA `(.L_x_6) ;  /* 0x00000000001c8947 */ /* 0x000fea0003800000 */
[----:B------:R-:W0:Y:S02]  /*0b90*/  LDC.64 R6, c[0x0][0x598] ;  /* 0x00016600ff067b82 */ /* 0x000e240000000a00 */
[----:B0-----:R-:W2:Y:S02]  /*0ba0*/  LDG.E.64 R6, desc[UR54][R6.64] ;  /* 0x0000003606067981 */ /* 0x001ea4000c1e1b00 */
[----:B--2---:R-:W-:-:S04]  /*0bb0*/  ISETP.NE.U32.AND P0, PT, R6, RZ, PT ;  /* 0x000000ff0600720c */ /* 0x004fc80003f05070 */
[----:B------:R-:W-:-:S13]  /*0bc0*/  ISETP.NE.AND.EX P0, PT, R7, RZ, PT, P0 ;  /* 0x000000ff0700720c */ /* 0x000fda0003f05300 */
[----:B------:R-:W-:Y:S05]  /*0bd0*/  @!P0 BRA `(.L_x_6) ;  /* 0x0000000000088947 */ /* 0x000fea0003800000 */
[----:B------:R0:W5:Y:S01]  /*0be0*/  LD.E R48, desc[UR54][R6.64] ;  /* 0x0000003606307980 */ /* 0x000162000c101900 */
[----:B------:R-:W-:Y:S05]  /*0bf0*/  BRA `(.L_x_7) ;  /* 0x0000000000247947 */ /* 0x000fea0003800000 */
.L_x_6:
[----:B------:R-:W-:Y:S02]  /*0c00*/  ULDC.64 UR4, c[0x0][0x588] ;  /* 0x0001620000047ab9 */ /* 0x000fe40000000a00 */
[----:B------:R-:W-:-:S04]  /*0c10*/  ISETP.NE.U32.AND P0, PT, RZ, UR4, PT ;  /* 0x00000004ff007c0c */ /* 0x000fc8000bf05070 */
[----:B------:R-:W-:-:S13]  /*0c20*/  ISETP.NE.AND.EX P0, PT, RZ, UR5, PT, P0 ;  /* 0x00000005ff007c0c */ /* 0x000fda000bf05300 */
[----:B------:R-:W-:Y:S05]  /*0c30*/  @!P0 BRA `(.L_x_8) ;  /* 0x00000000000c8947 */ /* 0x000fea0003800000 */
[----:B------:R-:W0:Y:S02]  /*0c40*/  LDC.64 R48, c[0x0][0x588] ;  /* 0x00016200ff307b82 */ /* 0x000e240000000a00 */
[----:B0-----:R1:W5:Y:S01]  /*0c50*/  LDG.E R48, desc[UR54][R48.64] ;  /* 0x0000003630307981 */ /* 0x001362000c1e1900 */
[----:B------:R-:W-:Y:S05]  /*0c60*/  BRA `(.L_x_7) ;  /* 0x0000000000087947 */ /* 0x000fea0003800000 */
.L_x_8:
[----:B------:R-:W-:Y:S02]  /*0c70*/  ULDC UR4, c[0x0][0x580] ;  /* 0x0001600000047ab9 */ /* 0x000fe40000000800 */
[----:B------:R-:W-:-:S07]  /*0c80*/  IMAD.U32 R48, RZ, RZ, UR4 ;  /* 0x00000004ff307e24 */ /* 0x000fce000f8e00ff */
.L_x_7:
[----:B------:R-:W-:Y:S02]  /*0c90*/  ULDC.64 UR4, c[0x0][0x5a0] ;  /* 0x0001680000047ab9 */ /* 0x000fe40000000a00 */
[----:B------:R-:W-:-:S04]  /*0ca0*/  ISETP.NE.U32.AND P0, PT, RZ, UR4, PT ;  /* 0x00000004ff007c0c */ /* 0x000fc8000bf05070 */
[----:B------:R-:W-:-:S13]  /*0cb0*/  ISETP.NE.AND.EX P0, PT, RZ, UR5, PT, P0 ;  /* 0x00000005ff007c0c */ /* 0x000fda000bf05300 */
[----:B------:R-:W-:Y:S05]  /*0cc0*/  @!P0 BRA `(.L_x_9) ;  /* 0x00000000001c8947 */ /* 0x000fea0003800000 */
[----:B0-----:R-:W0:Y:S02]  /*0cd0*/  LDC.64 R6, c[0x0][0x5a0] ;  /* 0x00016800ff067b82 */ /* 0x001e240000000a00 */
[----:B0-----:R-:W2:Y:S02]  /*0ce0*/  LDG.E.64 R6, desc[UR54][R6.64] ;  /* 0x0000003606067981 */ /* 0x001ea4000c1e1b00 */
[----:B--2---:R-:W-:-:S04]  /*0cf0*/  ISETP.NE.U32.AND P0, PT, R6, RZ, PT ;  /* 0x000000ff0600720c */ /* 0x004fc80003f05070 */
[----:B------:R-:W-:-:S13]  /*0d00*/  ISETP.NE.AND.EX P0, PT, R7, RZ, PT, P0 ;  /* 0x000000ff0700720c */ /* 0x000fda0003f05300 */
[----:B------:R-:W-:Y:S05]  /*0d10*/  @!P0 BRA `(.L_x_9) ;  /* 0x0000000000088947 */ /* 0x000fea0003800000 */
[----:B-1----:R0:W5:Y:S01]  /*0d20*/  LD.E R49, desc[UR54][R6.64] ;  /* 0x0000003606317980 */ /* 0x002162000c101900 */
[----:B------:R-:W-:Y:S05]  /*0d30*/  BRA `(.L_x_10) ;  /* 0x0000000000247947 */ /* 0x000fea0003800000 */
.L_x_9:
[----:B------:R-:W-:Y:S02]  /*0d40*/  ULDC.64 UR4, c[0x0][0x590] ;  /* 0x0001640000047ab9 */ /* 0x000fe40000000a00 */
[----:B------:R-:W-:-:S04]  /*0d50*/  ISETP.NE.U32.AND P0, PT, RZ, UR4, PT ;  /* 0x00000004ff007c0c */ /* 0x000fc8000bf05070 */
[----:B------:R-:W-:-:S13]  /*0d60*/  ISETP.NE.AND.EX P0, PT, RZ, UR5, PT, P0 ;  /* 0x00000005ff007c0c */ /* 0x000fda000bf05300 */
[----:B------:R-:W-:Y:S05]  /*0d70*/  @!P0 BRA `(.L_x_11) ;  /* 0x00000000000c8947 */ /* 0x000fea0003800000 */
[----:B0-----:R-:W1:Y:S02]  /*0d80*/  LDC.64 R6, c[0x0][0x590] ;  /* 0x00016400ff067b82 */ /* 0x001e640000000a00 */
[----:B-1----:R1:W5:Y:S01]  /*0d90*/  LDG.E R49, desc[UR54][R6.64] ;  /* 0x0000003606317981 */ /* 0x002362000c1e1900 */
[----:B------:R-:W-:Y:S05]  /*0da0*/  BRA `(.L_x_10) ;  /* 0x0000000000087947 */ /* 0x000fea0003800000 */
.L_x_11:
[----:B------:R-:W-:Y:S02]  /*0db0*/  ULDC UR4, c[0x0][0x584] ;  /* 0x0001610000047ab9 */ /* 0x000fe40000000800 */
[----:B-1----:R-:W-:-:S07]  /*0dc0*/  IMAD.U32 R49, RZ, RZ, UR4 ;  /* 0x00000004ff317e24 */ /* 0x002fce000f8e00ff */
.L_x_10:
[----:B------:R-:W-:Y:S01]  /*0dd0*/  ULDC UR4, c[0x0][0x65c] ;  /* 0x0001970000047ab9 */ /* 0x000fe20000000800 */
[----:B01----:R-:W0:Y:S01]  /*0de0*/  LDC.64 R6, c[0x0][0x650] ;  /* 0x00019400ff067b82 */ /* 0x003e220000000a00 */
[----:B------:R-:W-:Y:S01]  /*0df0*/  UISETP.NE.AND UP2, UPT, UR4, 0x1, UPT ;  /* 0x000000010400788c */ /* 0x000fe2000bf45270 */
[----:B------:R-:W-:Y:S01]  /*0e00*/  IMAD.MOV.U32 R19, RZ, RZ, -0x1 ;  /* 0xffffffffff137424 */ /* 0x000fe200078e00ff */
[----:B------:R-:W-:Y:S01]  /*0e10*/  UISETP.NE.AND UP0, UPT, UR19, 0x2, UPT ;  /* 0x000000021300788c */ /* 0x000fe2000bf05270 */
[----:B------:R-:W-:Y:S01]  /*0e20*/  IMAD.MOV.U32 R18, RZ, RZ, -0x1 ;  /* 0xffffffffff127424 */ /* 0x000fe200078e00ff */
[----:B------:R-:W-:Y:S01]  /*0e30*/  UP2UR UR38, UPR, URZ, 0x4 ;  /* 0x000000043f267883 */ /* 0x000fe20008000000 */
[----:B------:R-:W-:-:S06]  /*0e40*/  IMAD.MOV.U32 R2, RZ, RZ, -0x1 ;  /* 0xffffffffff027424 */ /* 0x000fcc00078e00ff */
[----:B------:R-:W-:Y:S01]  /*0e50*/  @UP2 ULDC UR12, c[0x0][0x10] ;  /* 0x00000400000c2ab9 */ /* 0x000fe20000000800 */
[----:B------:R-:W-:Y:S01]  /*0e60*/  @UP2 UMOV UR4, UR8 ;  /* 0x0000000800042c82 */ /* 0x000fe20008000000 */
[----:B------:R-:W-:Y:S01]  /*0e70*/  @UP2 UMOV UR5, URZ ;  /* 0x0000003f00052c82 */ /* 0x000fe20008000000 */
[----:B------:R-:W-:Y:S01]  /*0e80*/  @!UP2 ULDC UR16, c[0x0][0xc] ;  /* 0x000003000010aab9 */ /* 0x000fe20000000800 */
[----:B------:R-:W-:Y:S01]  /*0e90*/  @UP2 UIMAD.WIDE.U32 UR12, UR15, UR12, UR4 ;  /* 0x0000000c0f0c22a5 */ /* 0x000fe2000f8e0004 */
[----:B------:R-:W-:Y:S02]  /*0ea0*/  ULDC UR10, c[0x0][0xc] ;  /* 0x00000300000a7ab9 */ /* 0x000fe40000000800 */
[----:B------:R-:W-:Y:S01]  /*0eb0*/  @UP2 UMOV UR4, URZ ;  /* 0x0000003f00042c82 */ /* 0x000fe20008000000 */
[----:B------:R-:W-:Y:S01]  /*0ec0*/  UMOV UR5, URZ ;  /* 0x0000003f00057c82 */ /* 0x000fe20008000000 */
[----:B------:R-:W-:Y:S01]  /*0ed0*/  @UP2 UIADD3 UR18, UR13, UR4, URZ ;  /* 0x000000040d122290 */ /* 0x000fe2000fffe03f */
[----:B------:R-:W-:-:S02]  /*0ee0*/  ULDC UR11, c[0x0][0x10] ;  /* 0x00000400000b7ab9 */ /* 0x000fc40000000800 */
[----:B------:R-:W-:Y:S01]  /*0ef0*/  UMOV UR4, UR15 ;  /* 0x0000000f00047c82 */ /* 0x000fe20008000000 */
[----:B------:R-:W-:Y:S02]  /*0f00*/  UIMAD.WIDE.U32 UR10, UR10, UR11, URZ ;  /* 0x0000000b0a0a72a5 */ /* 0x000fe4000f8e003f */
[----:B------:R-:W-:Y:S01]  /*0f10*/  @!UP2 UIMAD.WIDE.U32 UR4, UR8, UR16, UR4 ;  /* 0x000000100804a2a5 */ /* 0x000fe2000f8e0004 */
[----:B------:R-:W-:Y:S02]  /*0f20*/  ULDC UR13, c[0x0][0x14] ;  /* 0x00000500000d7ab9 */ /* 0x000fe40000000800 */
[----:B------:R-:W-:Y:S02]  /*0f30*/  UIMAD.WIDE.U32 UR52, UR10, UR13, URZ ;  /* 0x0000000d0a3472a5 */ /* 0x000fe4000f8e003f */
[----:B------:R-:W-:Y:S02]  /*0f40*/  UIMAD UR37, UR11, UR13, URZ ;  /* 0x0000000d0b2572a4 */ /* 0x000fe4000f8e023f */
[----:B------:R-:W-:Y:S01]  /*0f50*/  @!UP2 UMOV UR12, UR4 ;  /* 0x00000004000cac82 */ /* 0x000fe20008000000 */
[----:B------:R-:W-:Y:S01]  /*0f60*/  @!UP2 UMOV UR18, UR5 ;  /* 0x000000050012ac82 */ /* 0x000fe20008000000 */
[----:B------:R-:W-:-:S02]  /*0f70*/  UIADD3 UR37, UR53, UR37, URZ ;  /* 0x0000002535257290 */ /* 0x000fc4000fffe03f */
[----:B------:R-:W-:-:S04]  /*0f80*/  UIADD3 UR4, UP1, UR12, UR52, URZ ;  /* 0x000000340c047290 */ /* 0x000fc8000ff3e03f */
[----:B------:R-:W-:Y:S02]  /*0f90*/  UIADD3.X UR5, UR18, UR37, URZ, UP1, !UPT ;  /* 0x0000002512057290 */ /* 0x000fe40008ffe43f */
[----:B------:R-:W-:Y:S02]  /*0fa0*/  USEL UR4, UR4, UR12, !UP0 ;  /* 0x0000000c04047287 */ /* 0x000fe4000c000000 */
[----:B------:R-:W-:-:S04]  /*0fb0*/  USEL UR5, UR5, UR18, !UP0 ;  /* 0x0000001205057287 */ /* 0x000fc8000c000000 */
[----:B0-----:R-:W-:Y:S01]  /*0fc0*/  ISETP.LE.U32.AND P0, PT, R6, UR4, PT ;  /* 0x0000000406007c0c */ /* 0x001fe2000bf03070 */
[----:B------:R-:W-:Y:S02]  /*0fd0*/  IMAD.U32 R16, RZ, RZ, UR4 ;  /* 0x00000004ff107e24 */ /* 0x000fe4000f8e00ff */
[----:B------:R-:W-:Y:S02]  /*0fe0*/  IMAD.U32 R0, RZ, RZ, UR5 ;  /* 0x00000005ff007e24 */ /* 0x000fe4000f8e00ff */
[----:B------:R-:W-:-:S03]  /*0ff0*/  IMAD.U32 R17, RZ, RZ, UR5 ;  /* 0x00000005ff117e24 */ /* 0x000fc6000f8e00ff */
[----:B------:R-:W-:Y:S02]  /*1000*/  ISETP.GE.U32.AND.EX P0, PT, R0, R7, PT, P0 ;  /* 0x000000070000720c */ /* 0x000fe40003f06100 */
[----:B------:R-:W-:-:S11]  /*1010*/  PRMT R0, RZ, 0x7610, R0 ;  /* 0x00007610ff007816 */ /* 0x000fd60000000000 */
[----:B------:R-:W-:Y:S05]  /*1020*/  @P0 BRA `(.L_x_12) ;  /* 0x0000000400500947 */ /* 0x000fea0003800000 */
[----:B------:R-:W-:Y:S01]  /*1030*/  ULDC.64 UR18, c[0x0][0x628] ;  /* 0x00018a0000127ab9 */ /* 0x000fe20000000a00 */
[C---:B------:R-:W-:Y:S01]  /*1040*/  R2UR UR20, R16.reuse ;  /* 0x00000000101472ca */ /* 0x040fe200000e0000 */
[----:B------:R-:W-:Y:S01]  /*1050*/  ULDC UR16, c[0x0][0x630] ;  /* 0x00018c0000107ab9 */ /* 0x000fe20000000800 */
[----:B------:R-:W-:Y:S02]  /*1060*/  ISETP.NE.U32.AND P0, PT, RZ, UR18, PT ;  /* 0x00000012ff007c0c */ /* 0x000fe4000bf05070 */
[----:B------:R-:W-:Y:S02]  /*1070*/  R2UR UR4, R16 ;  /* 0x00000000100472ca */ /* 0x000fe400000e0000 */
[----:B------:R-:W-:Y:S02]  /*1080*/  ISETP.NE.AND.EX P0, PT, RZ, UR19, PT, P0 ;  /* 0x00000013ff007c0c */ /* 0x000fe4000bf05300 */
[----:B------:R-:W-:-:S11]  /*1090*/  R2UR UR5, R17 ;  /* 0x00000000110572ca */ /* 0x000fd600000e0000 */
[----:B------:R-:W-:Y:S05]  /*10a0*/  @!P0 BRA `(.L_x_13) ;  /* 0x0000000000308947 */ /* 0x000fea0003800000 */
[----:B------:R-:W-:Y:S01]  /*10b0*/  R2UR UR4, R16 ;  /* 0x00000000100472ca */ /* 0x000fe200000e0000 */
[----:B------:R-:W-:Y:S01]  /*10c0*/  ULDC UR12, c[0x0][0x634] ;  /* 0x00018d00000c7ab9 */ /* 0x000fe20000000800 */
[----:B------:R-:W-:-:S11]  /*10d0*/  R2UR UR15, R17 ;  /* 0x00000000110f72ca */ /* 0x000fd600000e0000 */
[----:B------:R-:W-:-:S04]  /*10e0*/  UIADD3 UR12, UP1, UR4, UR12, URZ ;  /* 0x0000000c040c7290 */ /* 0x000fc8000ff3e03f */
[----:B------:R-:W-:-:S04]  /*10f0*/  UIADD3.X UR15, URZ, UR15, URZ, UP1, !UPT ;  /* 0x0000000f3f0f7290 */ /* 0x000fc80008ffe43f */
[----:B------:R-:W-:-:S04]  /*1100*/  UIMAD.WIDE.U32 UR4, UR15, UR18, URZ ;  /* 0x000000120f0472a5 */ /* 0x000fc8000f8e003f */
[----:B------:R-:W-:Y:S02]  /*1110*/  UIMAD.WIDE.U32 UR10, UP1, UR12, UR19, UR4 ;  /* 0x000000130c0a72a5 */ /* 0x000fe4000f820004 */
[----:B------:R-:W-:Y:S02]  /*1120*/  UIMAD.WIDE.U32 UR4, UR12, UR18, URZ ;  /* 0x000000120c0472a5 */ /* 0x000fe4000f8e003f */
[----:B------:R-:W-:Y:S02]  /*1130*/  UIADD3.X UR13, URZ, URZ, URZ, UP1, !UPT ;  /* 0x0000003f3f0d7290 */ /* 0x000fe40008ffe43f */
[----:B------:R-:W-:Y:S01]  /*1140*/  UIADD3 URZ, UP1, UR5, UR10, URZ ;  /* 0x0000000a053f7290 */ /* 0x000fe2000ff3e03f */
[----:B------:R-:W-:-:S03]  /*1150*/  UMOV UR12, UR11 ;  /* 0x0000000b000c7c82 */ /* 0x000fc60008000000 */
[----:B------:R-:W-:-:S12]  /*1160*/  UIMAD.WIDE.U32.X UR4, UR15, UR19, UR12, UP1 ;  /* 0x000000130f0472a5 */ /* 0x000fd800088e040c */
.L_x_13:
[----:B------:R-:W-:Y:S01]  /*1170*/  USHF.R.U64 UR4, UR4, UR16, UR5 ;  /* 0x0000001004047299 */ /* 0x000fe20008001205 */
[----:B------:R-:W-:Y:S01]  /*1180*/  R2UR UR11, R17 ;  /* 0x00000000110b72ca */ /* 0x000fe200000e0000 */
[----:B------:R-:W-:Y:S02]  /*1190*/  USHF.R.U32.HI UR5, URZ, UR16, UR5 ;  /* 0x000000103f057299 */ /* 0x000fe40008011605 */
[----:B------:R-:W-:Y:S01]  /*11a0*/  UIADD3 UR12, UP1, URZ, -UR4, URZ ;  /* 0x800000043f0c7290 */ /* 0x000fe2000ff3e03f */
[----:B------:R-:W-:Y:S01]  /*11b0*/  ULDC.64 UR18, c[0x0][0x620] ;  /* 0x0001880000127ab9 */ /* 0x000fe20000000a00 */
[----:B------:R-:W-:Y:S02]  /*11c0*/  UISETP.NE.AND UP2, UPT, UR38, URZ, UPT ;  /* 0x0000003f2600728c */ /* 0x000fe4000bf45270 */
[----:B------:R-:W-:Y:S01]  /*11d0*/  UIADD3.X UR5, URZ, ~UR5, URZ, UP1, !UPT ;  /* 0x800000053f057290 */ /* 0x000fe20008ffe43f */
[----:B------:R-:W-:Y:S01]  /*11e0*/  UMOV UR10, UR20 ;  /* 0x00000014000a7c82 */ /* 0x000fe20008000000 */
[----:B------:R-:W-:-:S02]  /*11f0*/  ULDC UR13, c[0x0][0x618] ;  /* 0x00018600000d7ab9 */ /* 0x000fc40000000800 */
[----:B------:R-:W-:Y:S02]  /*1200*/  UIMAD UR5, UR5, UR18, URZ ;  /* 0x00000012050572a4 */ /* 0x000fe4000f8e023f */
[----:B------:R-:W-:Y:S02]  /*1210*/  UIMAD.WIDE.U32 UR10, UR12, UR18, UR10 ;  /* 0x000000120c0a72a5 */ /* 0x000fe4000f8e000a */
[----:B------:R-:W-:Y:S02]  /*1220*/  UIMAD UR12, UR12, UR19, UR5 ;  /* 0x000000130c0c72a4 */ /* 0x000fe4000f8e0205 */
[----:B------:R-:W-:Y:S02]  /*1230*/  @UP2 UIMAD UR7, UR17, UR9, UR8 ;  /* 0x00000009110722a4 */ /* 0x000fe4000f8e0208 */
[----:B------:R-:W-:Y:S01]  /*1240*/  UIADD3 UR11, UR11, UR12, URZ ;  /* 0x0000000c0b0b7290 */ /* 0x000fe2000fffe03f */
[----:B------:R-:W-:Y:S01]  /*1250*/  ULDC.64 UR8, c[0x0][0x640] ;  /* 0x0001900000087ab9 */ /* 0x000fe20000000a00 */
[----:B------:R-:W-:-:S02]  /*1260*/  ULDC UR15, c[0x0][0x608] ;  /* 0x00018200000f7ab9 */ /* 0x000fc40000000800 */
[----:B------:R-:W-:Y:S01]  /*1270*/  USHF.R.U64 UR20, UR10, UR13, UR11 ;  /* 0x0000000d0a147299 */ /* 0x000fe2000800120b */
[----:B------:R-:W-:Y:S01]  /*1280*/  ISETP.NE.U32.AND P0, PT, RZ, UR8, PT ;  /* 0x00000008ff007c0c */ /* 0x000fe2000bf05070 */
[----:B------:R-:W-:Y:S01]  /*1290*/  USHF.R.U32.HI UR11, URZ, UR13, UR11 ;  /* 0x0000000d3f0b7299 */ /* 0x000fe2000801160b */
[----:B------:R-:W-:Y:S02]  /*12a0*/  ULDC UR21, c[0x0][0x658] ;  /* 0x0001960000157ab9 */ /* 0x000fe40000000800 */
[----:B------:R-:W-:Y:S01]  /*12b0*/  ISETP.NE.AND.EX P0, PT, RZ, UR9, PT, P0 ;  /* 0x00000009ff007c0c */ /* 0x000fe2000bf05300 */
[----:B------:R-:W-:Y:S02]  /*12c0*/  USHF.R.U64 UR25, UR20, UR15, UR11 ;  /* 0x0000000f14197299 */ /* 0x000fe4000800120b */
[----:B------:R-:W-:Y:S01]  /*12d0*/  USHF.R.U32.HI UR11, URZ, UR15, UR11 ;  /* 0x0000000f3f0b7299 */ /* 0x000fe2000801160b */
[----:B------:R-:W-:Y:S01]  /*12e0*/  UMOV UR10, 0xffffffff ;  /* 0xffffffff000a7882 */ /* 0x000fe20000000000 */
[----:B------:R-:W-:Y:S01]  /*12f0*/  ULDC UR5, c[0x0][0x600] ;  /* 0x0001800000057ab9 */ /* 0x000fe20000000800 */
[----:B------:R-:W-:-:S02]  /*1300*/  USHF.L.U32 UR10, UR10, UR21, URZ ;  /* 0x000000150a0a7299 */ /* 0x000fc4000800063f */
[----:B------:R-:W-:Y:S02]  /*1310*/  USHF.R.U64 UR26, UR25, UR21, UR11 ;  /* 0x00000015191a7299 */ /* 0x000fe4000800120b */
[----:B------:R-:W-:Y:S02]  /*1320*/  ULOP3.LUT UR15, URZ, UR10, URZ, 0x33, !UPT ;  /* 0x0000000a3f0f7292 */ /* 0x000fe4000f8e333f */
[----:B------:R-:W-:Y:S02]  /*1330*/  UIADD3 UR19, UR5, -0x1, URZ ;  /* 0xffffffff05137890 */ /* 0x000fe4000fffe03f */
[----:B------:R-:W-:Y:S01]  /*1340*/  USHF.R.U32.HI UR11, URZ, UR21, UR11 ;  /* 0x000000153f0b7299 */ /* 0x000fe2000801160b */
[----:B------:R-:W-:Y:S01]  /*1350*/  ULDC UR22, c[0x0][0x648] ;  /* 0x0001920000167ab9 */ /* 0x000fe20000000800 */
[----:B------:R-:W-:Y:S01]  /*1360*/  ULDC UR23, c[0x0][0x638] ;  /* 0x00018e0000177ab9 */ /* 0x000fe20000000800 */
[----:B------:R-:W-:Y:S01]  /*1370*/  UMOV UR24, 0x1 ;  /* 0x0000000100187882 */ /* 0x000fe20000000000 */
[----:B------:R-:W-:Y:S01]  /*1380*/  UMOV UR10, UR26 ;  /* 0x0000001a000a7c82 */ /* 0x000fe20008000000 */
[----:B------:R-:W-:Y:S07]  /*1390*/  @!P0 BRA `(.L_x_14) ;  /* 0x0000000000308947 */ /* 0x000fee0003800000 */
[----:B------:R-:W-:Y:S02]  /*13a0*/  ULDC UR16, c[0x0][0x64c] ;  /* 0x0001930000107ab9 */ /* 0x000fe40000000800 */
        /* <DEDUP_REMOVED lines=8> */
[----:B------:R-:W-:-:S07]  /*1430*/  UIMAD.WIDE.U32.X UR8, UR18, UR9, UR16, UP1 ;  /* 0x00000009120872a5 */ /* 0x000fce00088e0410 */
[----:B------:R-:W-:Y:S01]  /*1440*/  UMOV UR10, UR8 ;  /* 0x00000008000a7c82 */ /* 0x000fe20008000000 */
[----:B------:R-:W-:-:S05]  /*1450*/  UMOV UR11, UR9 ;  /* 0x00000009000b7c82 */ /* 0x000fca0008000000 */
.L_x_14:
[----:B------:R-:W-:Y:S01]  /*1460*/  USHF.R.U64 UR9, UR10, UR22, UR11 ;  /* 0x000000160a097299 */ /* 0x000fe2000800120b */
[----:B------:R-:W-:Y:S01]  /*1470*/  IMAD.MOV.U32 R0, RZ, RZ, 0x1 ;  /* 0x00000001ff007424 */ /* 0x000fe200078e00ff */
[----:B------:R-:W-:Y:S01]  /*1480*/  USHF.L.U32 UR8, UR24, UR21, URZ ;  /* 0x0000001518087299 */ /* 0x000fe2000800063f */
[----:B------:R-:W-:Y:S01]  /*1490*/  IMAD.U32 R2, RZ, RZ, UR4 ;  /* 0x00000004ff027e24 */ /* 0x000fe2000f8e00ff */
[----:B------:R-:W-:Y:S02]  /*14a0*/  ULOP3.LUT UR15, UR25, UR15, URZ, 0xc0, !UPT ;  /* 0x0000000f190f7292 */ /* 0x000fe4000f8ec03f */
[----:B------:R-:W-:Y:S02]  /*14b0*/  UIADD3 UR10, -UR9, URZ, URZ ;  /* 0x0000003f090a7290 */ /* 0x000fe4000fffe13f */
[----:B------:R-:W-:Y:S02]  /*14c0*/  UIMAD UR15, UR8, UR9, UR15 ;  /* 0x00000009080f72a4 */ /* 0x000fe4000f8e020f */
[----:B------:R-:W-:-:S02]  /*14d0*/  ULOP3.LUT UR19, UR20, UR19, URZ, 0xc0, !UPT ;  /* 0x0000001314137292 */ /* 0x000fc4000f8ec03f */
[----:B------:R-:W-:Y:S01]  /*14e0*/  UIMAD UR8, UR10, UR23, UR26 ;  /* 0x000000170a0872a4 */ /* 0x000fe2000f8e021a */
[----:B------:R-:W-:Y:S01]  /*14f0*/  ULDC UR9, c[0x0][0x610] ;  /* 0x0001840000097ab9 */ /* 0x000fe20000000800 */
[----:B------:R-:W-:Y:S02]  /*1500*/  UISETP.NE.AND UP1, UPT, UR38, URZ, UPT ;  /* 0x0000003f2600728c */ /* 0x000fe4000bf25270 */
[----:B------:R-:W-:Y:S02]  /*1510*/  UIMAD UR7, UR15, UR9, UR7 ;  /* 0x000000090f0772a4 */ /* 0x000fe4000f8e0207 */
[----:B------:R-:W-:-:S04]  /*1520*/  UIMAD UR8, UR8, UR5, UR19 ;  /* 0x00000005080872a4 */ /* 0x000fc8000f8e0213 */
[----:B------:R-:W-:Y:S02]  /*1530*/  USEL UR5, UR8, UR7, !UP1 ;  /* 0x0000000708057287 */ /* 0x000fe4000c800000 */
[----:B------:R-:W-:-:S04]  /*1540*/  USEL UR7, UR7, UR8, !UP1 ;  /* 0x0000000807077287 */ /* 0x000fc8000c800000 */
[----:B------:R-:W-:Y:S02]  /*1550*/  IMAD.U32 R18, RZ, RZ, UR5 ;  /* 0x00000005ff127e24 */ /* 0x000fe4000f8e00ff */
[----:B------:R-:W-:-:S07]  /*1560*/  IMAD.U32 R19, RZ, RZ, UR7 ;  /* 0x00000007ff137e24 */ /* 0x000fce000f8e00ff */
.L_x_12:
[----:B------:R-:W-:Y:S05]  /*1570*/  @!P1 BRA `(.L_x_15) ;  /* 0x00000000000c9947 */ /* 0x000fea0003800000 */
[----:B------:R-:W-:Y:S01]  /*1580*/  UCGABAR_WAIT ;  /* 0x0000000000007dc7 */ /* 0x000fe20008000000 */
[----:B------:R-:W-:Y:S01]  /*1590*/  CCTL.IVALL ;  /* 0x00000000ff00798f */ /* 0x000fe20002000000 */
[----:B------:R-:W-:Y:S05]  /*15a0*/  BRA `(.L_x_16) ;  /* 0x0000000000047947 */ /* 0x000fea0003800000 */
.L_x_15:
[----:B------:R-:W-:Y:S06]  /*15b0*/  BAR.SYNC.DEFER_BLOCKING 0x0 ;  /* 0x0000000000007b1d */ /* 0x000fec0000010000 */
.L_x_16:
[----:B------:R-:W-:Y:S02]  /*15c0*/  ULDC UR4, c[0x0][0x28c] ;  /* 0x0000a30000047ab9 */ /* 0x000fe40000000800 */
[----:B------:R-:W-:-:S04]  /*15d0*/  UIADD3 UR4, UR4, 0x7f, URZ ;  /* 0x0000007f04047890 */ /* 0x000fc8000fffe03f */
[----:B------:R-:W-:-:S04]  /*15e0*/  USHF.R.S32.HI UR5, URZ, 0x1f, UR4 ;  /* 0x0000001f3f057899 */ /* 0x000fc80008011404 */
[----:B------:R-:W-:-:S04]  /*15f0*/  ULEA.HI UR5, UR5, UR4, URZ, 0x7 ;  /* 0x0000000405057291 */ /* 0x000fc8000f8f383f */
[----:B------:R-:W-:Y:S01]  /*1600*/  USHF.R.S32.HI UR39, URZ, 0x7, UR5 ;  /* 0x000000073f277899 */ /* 0x000fe20008011405 */
[----:B------:R-:W-:Y:S11]  /*1610*/  @!P2 BRA `(.L_x_17) ;  /* 0x0000003000aca947 */ /* 0x000ff60003800000 */
[----:B------:R-:W-:-:S06]  /*1620*/  UISETP.GT.U32.AND UP1, UPT, UR14, 0x1, UPT ;  /* 0x000000010e00788c */ /* 0x000fcc000bf24070 */
[----:B------:R-:W-:-:S13]  /*1630*/  PLOP3.LUT P0, PT, PT, PT, UP1, 0x80, 0x0 ;  /* 0x000000000000781c */ /* 0x000fda0003f0f018 */
[----:B------:R-:W-:Y:S05]  /*1640*/  @P0 EXIT ;  /* 0x000000000000094d */ /* 0x000fea0003800000 */
.L_x_18:
[----:B------:R-:W-:-:S08]  /*1650*/  NOP ;  /* 0x0000000000007918 */ /* 0x000fd00000000000 */
[----:B------:R-:W0:Y:S02]  /*1660*/  USETMAXREG.TRY_ALLOC.CTAPOOL UP1, 0xe8 ;  /* 0x000000e8000079c8 */ /* 0x000e240008020600 */
[----:B0-----:R-:W-:-:S13]  /*1670*/  PLOP3.LUT P0, PT, PT, PT, UP1, 0x80, 0x0 ;  /* 0x000000000000781c */ /* 0x001fda0003f0f018 */
[----:B------:R-:W-:Y:S05]  /*1680*/  @!P0 BRA `(.L_x_18) ;  /* 0xfffffffc00f08947 */ /* 0x000fea000383ffff */
[----:B------:R-:W-:-:S13]  /*1690*/  LOP3.LUT P0, RZ, R0, 0xff, RZ, 0xc0, !PT ;  /* 0x000000ff00ff7812 */ /* 0x000fda000780c0ff */
[----:B------:R-:W-:Y:S05]  /*16a0*/  @!P0 EXIT ;  /* 0x000000000000894d */ /* 0x000fea0003800000 */
[----:B------:R-:W0:Y:S01]  /*16b0*/  S2UR UR5, SR_CgaCtaId ;  /* 0x00000000000579c3 */ /* 0x000e220000008800 */
[CC--:B------:R-:W-:Y:S01]  /*16c0*/  LEA.HI R0, R9.reuse, R4.reuse, RZ, 0x2 ;  /* 0x0000000409007211 */ /* 0x0c0fe200078f10ff */
[----:B------:R-:W-:Y:S01]  /*16d0*/  USHF.R.U32.HI UR4, URZ, 0x4, UR39 ;  /* 0x000000043f047899 */ /* 0x000fe20008011627 */
[----:B------:R-:W-:Y:S01]  /*16e0*/  LEA.HI R9, R9, R4, RZ, 0x5 ;  /* 0x0000000409097211 */ /* 0x000fe200078f28ff */
[----:B------:R-:W-:Y:S01]  /*16f0*/  UMOV UR42, 0x400 ;  /* 0x00000400002a7882 */ /* 0x000fe20000000000 */
[--C-:B------:R-:W-:Y:S01]  /*1700*/  SHF.R.S32.HI R50, RZ, 0x2, R0.reuse ;  /* 0x00000002ff327819 */ /* 0x100fe20000011400 */
[----:B------:R-:W-:Y:S01]  /*1710*/  ULOP3.LUT UR44, UR39, 0xf, URZ, 0xc0, !UPT ;  /* 0x0000000f272c7892 */ /* 0x000fe2000f8ec03f */
[----:B------:R-:W-:Y:S01]  /*1720*/  SHF.R.S32.HI R7, RZ, 0x1f, R0 ;  /* 0x0000001fff077819 */ /* 0x000fe20000011400 */
[----:B------:R-:W1:Y:S01]  /*1730*/  LDC R54, c[0x0][0x288] ;  /* 0x0000a200ff367b82 */ /* 0x000e620000000800 */
[----:B------:R-:W-:Y:S01]  /*1740*/  LOP3.LUT R3, R0, 0xfffffffc, RZ, 0xc0, !PT ;  /* 0xfffffffc00037812 */ /* 0x000fe200078ec0ff */
[----:B------:R-:W-:Y:S01]  /*1750*/  VIADD R0, R5, 0xffffffff ;  /* 0xffffffff05007836 */ /* 0x000fe20000000000 */
[----:B------:R-:W-:Y:S01]  /*1760*/  LEA.HI R7, R7, R50, RZ, 0x3 ;  /* 0x0000003207077211 */ /* 0x000fe200078f18ff */
[----:B------:R-:W-:Y:S01]  /*1770*/  ULOP3.LUT UR4, UR4, 0x1, URZ, 0xc0, !UPT ;  /* 0x0000000104047892 */ /* 0x000fe2000f8ec03f */
[----:B------:R-:W-:Y:S01]  /*1780*/  SHF.R.S32.HI R9, RZ, 0x5, R9 ;  /* 0x00000005ff097819 */ /* 0x000fe20000011409 */
[----:B------:R-:W-:Y:S01]  /*1790*/  USEL UR44, UR44, URZ, !UP0 ;  /* 0x0000003f2c2c7287 */ /* 0x000fe2000c000000 */
[----:B------:R-:W-:Y:S01]  /*17a0*/  LOP3.LUT R7, R7, 0xfffffff8, RZ, 0xc0, !PT ;  /* 0xfffffff807077812 */ /* 0x000fe200078ec0ff */
[----:B------:R-:W-:Y:S01]  /*17b0*/  UISETP.EQ.U32.AND UP0, UPT, UR4, 0x1, !UP0 ;  /* 0x000000010400788c */ /* 0x000fe2000c702070 */
[----:B------:R-:W-:Y:S01]  /*17c0*/  ISETP.NE.AND P0, PT, R0, RZ, PT ;  /* 0x000000ff0000720c */ /* 0x000fe20003f05270 */
[----:B------:R-:W-:Y:S01]  /*17d0*/  IMAD.IADD R3, R4, 0x1, -R3 ;  /* 0x0000000104037824 */ /* 0x000fe200078e0a03 */
[----:B------:R-:W-:Y:S01]  /*17e0*/  UISETP.LT.AND UP1, UPT, UR39, 0x1, UPT ;  /* 0x000000012700788c */ /* 0x000fe2000bf21270 */
[----:B------:R-:W-:Y:S01]  /*17f0*/  IMAD.IADD R50, R50, 0x1, -R7 ;  /* 0x0000000132327824 */ /* 0x000fe200078e0a07 */
[----:B------:R-:W-:Y:S01]  /*1800*/  ULDC UR43, c[0x0][0x658] ;  /* 0x00019600002b7ab9 */ /* 0x000fe20000000800 */
[----:B------:R-:W-:Y:S01]  /*1810*/  IMAD.SHL.U32 R0, R0, 0x8, RZ ;  /* 0x0000000800007824 */ /* 0x000fe200078e00ff */
[----:B------:R-:W-:Y:S01]  /*1820*/  UMOV UR6, 0xffffffff ;  /* 0xffffffff00067882 */ /* 0x000fe20000000000 */
[----:B0-----:R-:W-:Y:S01]  /*1830*/  ULEA UR42, UR5, UR42, 0x18 ;  /* 0x0000002a052a7291 */ /* 0x001fe2000f8ec03f */
[--C-:B------:R-:W-:Y:S01]  /*1840*/  SHF.R.S32.HI R51, RZ, 0x1f, R50.reuse ;  /* 0x0000001fff337819 */ /* 0x100fe20000011432 */
[----:B------:R-:W-:Y:S01]  /*1850*/  IMAD.SHL.U32 R52, R3, 0x2, RZ ;  /* 0x0000000203347824 */ /* 0x000fe200078e00ff */
[----:B------:R-:W-:Y:S01]  /*1860*/  LOP3.LUT R0, R0, 0x8, RZ, 0xc0, !PT ;  /* 0x0000000800007812 */ /* 0x000fe200078ec0ff */
[----:B------:R-:W-:Y:S01]  /*1870*/  UIADD3 UR4, UR42, 0x20200, URZ ;  /* 0x000202002a047890 */ /* 0x000fe2000fffe03f */
[C-C-:B------:R-:W-:Y:S01]  /*1880*/  IMAD R57, R9.reuse, -0x10, -R50.reuse ;  /* 0xfffffff009397824 */ /* 0x140fe200078e0a32 */
[----:B------:R-:W-:Y:S01]  /*1890*/  UIADD3 UR5, UR42, 0x200, URZ ;  /* 0x000002002a057890 */ /* 0x000fe2000fffe03f */
[----:B------:R-:W-:Y:S01]  /*18a0*/  IMAD.WIDE R50, R9, 0x10, R50 ;  /* 0x0000001009327825 */ /* 0x000fe200078e0232 */
[----:B------:R-:W-:Y:S01]  /*18b0*/  UIADD3 UR50, UR42, 0x110, URZ ;  /* 0x000001102a327890 */ /* 0x000fe2000fffe03f */
[----:B------:R-:W-:Y:S01]  /*18c0*/  SEL R60, RZ, 0x1, P0 ;  /* 0x00000001ff3c7807 */ /* 0x000fe20000000000 */
[----:B------:R-:W-:Y:S01]  /*18d0*/  USHF.R.U32.HI UR4, URZ, 0x4, UR4 ;  /* 0x000000043f047899 */ /* 0x000fe20008011604 */
[----:B-1----:R-:W-:Y:S01]  /*18e0*/  IMAD R54, R3, -0x2, R54 ;  /* 0xfffffffe03367824 */ /* 0x002fe200078e0236 */
[----:B------:R-:W-:Y:S01]  /*18f0*/  USHF.R.U32.HI UR5, URZ, 0x4, UR5 ;  /* 0x000000043f057899 */ /* 0x000fe20008011605 */
[C---:B------:R-:W-:Y:S01]  /*1900*/  LOP3.LUT R61, R0.reuse, 0x8, RZ, 0x3c, !PT ;  /* 0x00000008003d7812 */ /* 0x040fe200078e3cff */
[----:B------:R-:W-:Y:S01]  /*1910*/  ULDC UR8, c[0x0][0x284] ;  /* 0x0000a10000087ab9 */ /* 0x000fe20000000800 */
[----:B------:R-:W-:Y:S01]  /*1920*/  USEL UR49, UR39, 0x1, UP1 ;  /* 0x0000000127317887 */ /* 0x000fe20008800000 */
[----:B------:R-:W-:Y:S01]  /*1930*/  LEA R55, R5, UR50, 0x3 ;  /* 0x0000003205377c11 */ /* 0x000fe2000f8e18ff */
[----:B------:R-:W-:Y:S01]  /*1940*/  USHF.L.U32 UR6, UR6, UR43, URZ ;  /* 0x0000002b06067299 */ /* 0x000fe2000800063f */
[----:B------:R-:W-:Y:S01]  /*1950*/  LOP3.LUT R56, R0, 0x18, RZ, 0x3c, !PT ;  /* 0x0000001800387812 */ /* 0x000fe200078e3cff */
[----:B------:R-:W-:Y:S01]  /*1960*/  ULOP3.LUT UR4, UR4, 0x3fff, URZ, 0xc0, !UPT ;  /* 0x00003fff04047892 */ /* 0x000fe2000f8ec03f */
[----:B------:R-:W-:Y:S01]  /*1970*/  SHF.R.S32.HI R53, RZ, 0x1f, R52 ;  /* 0x0000001fff357819 */ /* 0x000fe20000011434 */
[----:B------:R-:W-:Y:S01]  /*1980*/  ULOP3.LUT UR5, UR5, 0x3fff, URZ, 0xc0, !UPT ;  /* 0x00003fff05057892 */ /* 0x000fe2000f8ec03f */
[----:B------:R-:W-:Y:S01]  /*1990*/  VIADD R57, R57, UR8 ;  /* 0x0000000839397c36 */ /* 0x000fe20008000000 */
[----:B------:R-:W-:Y:S01]  /*19a0*/  UMOV UR7, 0x1 ;  /* 0x0000000100077882 */ /* 0x000fe20000000000 */
[----:B------:R-:W-:-:S02]  /*19b0*/  USHF.L.U32 UR40, UR39, 0x1, URZ ;  /* 0x0000000127287899 */ /* 0x000fc4000800063f */
[----:B------:R-:W-:Y:S02]  /*19c0*/  USHF.L.U64.HI UR41, UR52, 0x1, UR37 ;  /* 0x0000000134297899 */ /* 0x000fe40008010225 */
[----:B------:R-:W-:Y:S02]  /*19d0*/  USHF.L.U32 UR43, UR7, UR43, URZ ;  /* 0x0000002b072b7299 */ /* 0x000fe4000800063f */
[----:B------:R-:W-:Y:S02]  /*19e0*/  UIADD3 UR49, -UR49, UR39, URZ ;  /* 0x0000002731317290 */ /* 0x000fe4000fffe13f */
[----:B------:R-:W-:Y:S02]  /*19f0*/  ULOP3.LUT UR45, URZ, UR6, URZ, 0x33, !UPT ;  /* 0x000000063f2d7292 */ /* 0x000fe4000f8e333f */
[----:B------:R-:W-:Y:S02]  /*1a00*/  USEL UR46, URZ, 0x1, !UP0 ;  /* 0x000000013f2e7887 */ /* 0x000fe4000c000000 */
[----:B------:R-:W-:-:S02]  /*1a10*/  ULOP3.LUT UR47, UR4, 0x10000, URZ, 0xfc, !UPT ;  /* 0x00010000042f7892 */ /* 0x000fc4000f8efc3f */
[----:B------:R-:W-:-:S12]  /*1a20*/  ULOP3.LUT UR48, UR5, 0x10000, URZ, 0xfc, !UPT ;  /* 0x0001000005307892 */ /* 0x000fd8000f8efc3f */
.L_x_90:
[----:B------:R-:W-:-:S04]  /*1a30*/  SHF.L.U32 R0, R60, 0x1f, RZ ;  /* 0x0000001f3c007819 */ /* 0x000fc800000006ff */
[----:B------:R-:W0:Y:S02]  /*1a40*/  SYNCS.PHASECHK.TRANS64.TRYWAIT P0, [R55+URZ+-0x8], R0 ;  /* 0xfffff800370075a7 */ /* 0x000e24000800017f */
[----:B01-3--:R-:W-:Y:S05]  /*1a50*/  @!P0 BRA `(.L_x_19) ;  /* 0x0000004400648947 */ /* 0x00bfea0003800000 */
.L_x_124:
[----:B------:R-:W-:Y:S02]  /*1a60*/  ULDC UR4, c[0x0][0x28c] ;  /* 0x0000a30000047ab9 */ /* 0x000fe40000000800 */
[----:B------:R-:W-:-:S13]  /*1a70*/  ISETP.LT.AND P0, PT, RZ, UR4, PT ;  /* 0x00000004ff007c0c */ /* 0x000fda000bf01270 */
[----:B------:R-:W-:Y:S05]  /*1a80*/  @P0 BRA `(.L_x_20) ;  /* 0x0000000000400947 */ /* 0x000fea0003800000 */
[----:B0-----:R-:W-:Y:S01]  /*1a90*/  MOV R0, 0x0 ;  /* 0x0000000000007802 */ /* 0x001fe20000000f00 */
[----:B------:R-:W-:Y:S01]  /*1aa0*/  ULDC.64 UR4, c[0x4][0x68] ;  /* 0x01001a0000047ab9 */ /* 0x000fe20000000a00 */
[----:B------:R-:W-:Y:S01]  /*1ab0*/  ULDC.64 UR6, c[0x4][0x8] ;  /* 0x0100020000067ab9 */ /* 0x000fe20000000a00 */
[----:B------:R-:W-:Y:S01]  /*1ac0*/  IMAD.U32 R4, RZ, RZ, UR4 ;  /* 0x00000004ff047e24 */ /* 0x000fe2000f8e00ff */
[----:B------:R0:W1:Y:S01]  /*1ad0*/  LDC.64 R14, c[0x4][R0] ;  /* 0x01000000000e7b82 */ /* 0x0000620000000a00 */
[----:B------:R-:W-:Y:S01]  /*1ae0*/  IMAD.U32 R5, RZ, RZ, UR5 ;  /* 0x00000005ff057e24 */ /* 0x000fe2000f8e00ff */
[----:B------:R-:W-:Y:S01]  /*1af0*/  ULDC.64 UR4, c[0x4][0x70] ;  /* 0x01001c0000047ab9 */ /* 0x000fe20000000a00 */
[----:B------:R-:W-:Y:S02]  /*1b00*/  IMAD.U32 R10, RZ, RZ, UR6 ;  /* 0x00000006ff0a7e24 */ /* 0x000fe4000f8e00ff */
[----:B------:R-:W-:Y:S02]  /*1b10*/  IMAD.U32 R6, RZ, RZ, UR4 ;  /* 0x00000004ff067e24 */ /* 0x000fe4000f8e00ff */
[----:B------:R-:W-:-:S02]  /*1b20*/  IMAD.U32 R7, RZ, RZ, UR5 ;  /* 0x00000005ff077e24 */ /* 0x000fc4000f8e00ff */
[----:B------:R-:W-:Y:S02]  /*1b30*/  IMAD.U32 R11, RZ, RZ, UR7 ;  /* 0x00000007ff0b7e24 */ /* 0x000fe4000f8e00ff */
[----:B------:R-:W-:Y:S02]  /*1b40*/  IMAD.MOV.U32 R8, RZ, RZ, 0x1e1 ;  /* 0x000001e1ff087424 */ /* 0x000fe400078e00ff */
[----:B------:R-:W-:Y:S02]  /*1b50*/  IMAD.MOV.U32 R12, RZ, RZ, 0x1 ;  /* 0x00000001ff0c7424 */ /* 0x000fe400078e00ff */
[----:B0-----:R-:W-:-:S07]  /*1b60*/  IMAD.MOV.U32 R13, RZ, RZ, RZ ;  /* 0x000000ffff0d7224 */ /* 0x001fce00078e00ff */
[----:B------:R-:W-:-:S07]  /*1b70*/  LEPC R20, `(.L_x_20) ;  /* 0x000000001014794e */ /* 0x000fce0000000000 */
[----:B-1---5:R-:W-:Y:S05]  /*1b80*/  CALL.ABS.NOINC R14 ;  /* 0x000000000e007343 */ /* 0x022fea0003c00000 */
.L_x_20:
[----:B------:R-:W-:-:S06]  /*1b90*/  ULOP3.LUT UR4, UR36, 0x1, URZ, 0xfc, !UPT ;  /* 0x0000000124047892 */ /* 0x000fcc000f8efc3f */
[----:B0-----:R-:W-:-:S05]  /*1ba0*/  IMAD.U32 R0, RZ, RZ, UR4 ;  /* 0x00000004ff007e24 */ /* 0x001fca000f8e00ff */
[----:B------:R-:W-:-:S13]  /*1bb0*/  ISETP.NE.AND P0, PT, R0, 0x3, PT ;  /* 0x000000030000780c */ /* 0x000fda0003f05270 */
[----:B------:R-:W-:Y:S05]  /*1bc0*/  @!P0 BRA `(.L_x_21) ;  /* 0x0000000000048947 */ /* 0x000fea0003800000 */
[----:B------:R-:W-:Y:S01]  /*1bd0*/  BPT.TRAP 0x1 ;  /* 0x000000040000795c */ /* 0x000fe20000300000 */
.L_x_21:
[----:B------:R-:W-:Y:S02]  /*1be0*/  IMAD.U32 R3, RZ, RZ, UR44 ;  /* 0x0000002cff037e24 */ /* 0x000fe4000f8e00ff */
[----:B------:R-:W-:-:S03]  /*1bf0*/  IMAD.U32 R0, RZ, RZ, UR46 ;  /* 0x0000002eff007e24 */ /* 0x000fc6000f8e00ff */
[----:B------:R-:W-:Y:S02]  /*1c00*/  LEA R3, R3, UR42, 0x3 ;  /* 0x0000002a03037c11 */ /* 0x000fe4000f8e18ff */
[----:B------:R-:W-:-:S04]  /*1c10*/  SHF.L.U32 R0, R0, 0x1f, RZ ;  /* 0x0000001f00007819 */ /* 0x000fc800000006ff */
[----:B------:R0:W1:Y:S01]  /*1c20*/  SYNCS.PHASECHK.TRANS64.TRYWAIT P1, [R3+URZ], R0 ;  /* 0x00000000030075a7 */ /* 0x000062000802017f */
[----:B------:R-:W-:Y:S05]  /*1c30*/  @!P0 BRA `(.L_x_22) ;  /* 0x0000000000048947 */ /* 0x000fea0003800000 */
[----:B------:R-:W-:Y:S01]  /*1c40*/  BPT.TRAP 0x1 ;  /* 0x000000040000795c */ /* 0x000fe20000300000 */
.L_x_22:
[----:B-1----:R-:W-:Y:S05]  /*1c50*/  @P1 BRA `(.L_x_23) ;  /* 0x0000000000081947 */ /* 0x002fea0003800000 */
[----:B------:R-:W1:Y:S02]  /*1c60*/  SYNCS.PHASECHK.TRANS64.TRYWAIT P1, [R3+URZ], R0 ;  /* 0x00000000030075a7 */ /* 0x000e64000802017f */
[----:B-1----:R-:W-:Y:S05]  /*1c70*/  @!P1 BRA `(.L_x_24) ;  /* 0x0000004000f09947 */ /* 0x002fea0003800000 */
.L_x_23:
[----:B------:R-:W-:Y:S05]  /*1c80*/  WARPSYNC.ALL ;  /* 0x0000000000007948 */ /* 0x000fea0003800000 */
[----:B------:R-:W-:Y:S01]  /*1c90*/  ULEA UR9, UR44, UR48, 0x9 ;  /* 0x000000302c097291 */ /* 0x000fe2000f8e483f */
[----:B------:R-:W-:Y:S01]  /*1ca0*/  WARPGROUP.ARRIVE ;  /* 0x00000000000079c5 */ /* 0x000fe20000000000 */
[----:B------:R-:W-:Y:S01]  /*1cb0*/  UIMAD UR8, UR44, 0x180, UR47 ;  /* 0x000001802c0878a4 */ /* 0x000fe2000f8e022f */
[----:B01----:R-:W-:Y:S01]  /*1cc0*/  IMAD.U32 R0, RZ, RZ, UR49 ;  /* 0x00000031ff007e24 */ /* 0x003fe2000f8e00ff */
[----:B------:R-:W-:Y:S01]  /*1cd0*/  UMOV UR5, 0x40000040 ;  /* 0x4000004000057882 */ /* 0x000fe20000000000 */
[----:B------:R-:W-:Y:S01]  /*1ce0*/  UMOV UR7, 0x40000040 ;  /* 0x4000004000077882 */ /* 0x000fe20000000000 */
[----:B------:R-:W-:Y:S01]  /*1cf0*/  UIADD3 UR10, UR8, 0x80, URZ ;  /* 0x00000080080a7890 */ /* 0x000fe2000fffe03f */
[----:B------:R-:W-:-:S02]  /*1d00*/  UMOV UR4, UR9 ;  /* 0x0000000900047c82 */ /* 0x000fc40008000000 */
[----:B------:R-:W-:Y:S01]  /*1d10*/  UMOV UR6, UR8 ;  /* 0x0000000800067c82 */ /* 0x000fe20008000000 */
[----:B------:R-:W-:Y:S01]  /*1d20*/  UIADD3 UR11, UR8, 0x100, URZ ;  /* 0x00000100080b7890 */ /* 0x000fe2000fffe03f */
[----:B------:R-:W-:Y:S01]  /*1d30*/  IGMMA.64x16x32.S8.S8 R40, gdesc[UR4], RZ, !UPT, gsb0 ;  /* 0x00600000042879f1 */ /* 0x000fe2000c0410ff */
[----:B------:R-:W-:Y:S01]  /*1d40*/  UMOV UR7, 0x40000040 ;  /* 0x4000004000077882 */ /* 0x000fe20000000000 */
[----:B------:R-:W-:Y:S01]  /*1d50*/  UMOV UR6, UR10 ;  /* 0x0000000a00067c82 */ /* 0x000fe20008000000 */
[----:B------:R-:W-:Y:S01]  /*1d60*/  UIADD3 UR10, UR8, 0x82, URZ ;  /* 0x00000082080a7890 */ /* 0x000fe2000fffe03f */
[----:B------:R-:W-:Y:S01]  /*1d70*/  ISETP.GE.AND P1, PT, R0, 0x1, PT ;  /* 0x000000010000780c */ /* 0x000fe20003f26270 */
[----:B------:R-:W-:Y:S02]  /*1d80*/  WARPGROUP.DEPBAR.LE gsb0, 0x0 ;  /* 0x00008000000079c5 */ /* 0x000fe40000010000 */
[----:B------:R-:W-:-:S06]  /*1d90*/  WARPGROUP.ARRIVE ;  /* 0x00000000000079c5 */ /* 0x000fcc0000000000 */
[----:B------:R-:W-:Y:S01]  /*1da0*/  IGMMA.64x16x32.S8.S8 R32, gdesc[UR4], RZ, !UPT, gsb0 ;  /* 0x00600000042079f1 */ /* 0x000fe2000c0410ff */
[----:B------:R-:W-:Y:S01]  /*1db0*/  UMOV UR6, UR11 ;  /* 0x0000000b00067c82 */ /* 0x000fe20008000000 */
[----:B------:R-:W-:Y:S01]  /*1dc0*/  UMOV UR7, 0x40000040 ;  /* 0x4000004000077882 */ /* 0x000fe20000000000 */
[----:B------:R-:W-:Y:S01]  /*1dd0*/  UIADD3 UR11, UR8, 0x102, URZ ;  /* 0x00000102080b7890 */ /* 0x000fe2000fffe03f */
[----:B------:R-:W-:Y:S02]  /*1de0*/  WARPGROUP.DEPBAR.LE gsb0, 0x0 ;  /* 0x00008000000079c5 */ /* 0x000fe40000010000 */
[----:B------:R-:W-:-:S06]  /*1df0*/  WARPGROUP.ARRIVE ;  /* 0x00000000000079c5 */ /* 0x000fcc0000000000 */
[----:B------:R-:W-:Y:S01]  /*1e00*/  IGMMA.64x16x32.S8.S8 R24, gdesc[UR4], RZ, !UPT, gsb0 ;  /* 0x00600000041879f1 */ /* 0x000fe2000c0410ff */
[----:B------:R-:W-:Y:S02]  /*1e10*/  UIADD3 UR4, UR9, 0x2, URZ ;  /* 0x0000000209047890 */ /* 0x000fe4000fffe03f */
[----:B------:R-:W-:Y:S01]  /*1e20*/  UIADD3 UR6, UR8, 0x2, URZ ;  /* 0x0000000208067890 */ /* 0x000fe2000fffe03f */
[----:B------:R-:W-:Y:S01]  /*1e30*/  UMOV UR5, 0x40000040 ;  /* 0x4000004000057882 */ /* 0x000fe20000000000 */
[----:B------:R-:W-:Y:S01]  /*1e40*/  UMOV UR7, 0x40000040 ;  /* 0x4000004000077882 */ /* 0x000fe20000000000 */
[----:B------:R-:W-:Y:S02]  /*1e50*/  WARPGROUP.DEPBAR.LE gsb0, 0x0 ;  /* 0x00008000000079c5 */ /* 0x000fe40000010000 */
[----:B------:R-:W-:-:S06]  /*1e60*/  WARPGROUP.ARRIVE ;  /* 0x00000000000079c5 */ /* 0x000fcc0000000000 */
[----:B------:R-:W-:Y:S01]  /*1e70*/  IGMMA.64x16x32.S8.S8 R40, gdesc[UR4], R40, gsb0 ;  /* 0x00600000042879f1 */ /* 0x000fe20008041028 */
[----:B------:R-:W-:Y:S01]  /*1e80*/  UMOV UR6, UR10 ;  /* 0x0000000a00067c82 */ /* 0x000fe20008000000 */
[----:B------:R-:W-:Y:S01]  /*1e90*/  UMOV UR7, 0x40000040 ;  /* 0x4000004000077882 */ /* 0x000fe20000000000 */
[----:B------:R-:W-:Y:S01]  /*1ea0*/  UIADD3 UR10, UR8, 0x84, URZ ;  /* 0x00000084080a7890 */ /* 0x000fe2000fffe03f */
        /* <DEDUP_REMOVED lines=26> */
[----:B------:R-:W-:Y:S02]  /*2050*/  UIADD3 UR4, UR9, 0x6, URZ ;  /* 0x0000000609047890 */ /* 0x000fe4000fffe03f */
[----:B------:R-:W-:Y:S01]  /*2060*/  UIADD3 UR6, UR8, 0x6, URZ ;  /* 0x0000000608067890 */ /* 0x000fe2000fffe03f */
[----:B------:R-:W-:Y:S01]  /*2070*/  UMOV UR5, 0x40000040 ;  /* 0x4000004000057882 */ /* 0x000fe20000000000 */
[----:B------:R-:W-:Y:S01]  /*2080*/  UMOV UR7, 0x40000040 ;  /* 0x4000004000077882 */ /* 0x000fe20000000000 */
[----:B------:R-:W-:Y:S02]  /*2090*/  UIADD3 UR9, UR8, 0x86, URZ ;  /* 0x0000008608097890 */ /* 0x000fe4000fffe03f */
[----:B------:R-:W-:Y:S01]  /*20a0*/  UIADD3 UR8, UR8, 0x106, URZ ;  /* 0x0000010608087890 */ /* 0x000fe2000fffe03f */
        /* <DEDUP_REMOVED lines=12> */
[----:B------:R-:W-:Y:S03]  /*2170*/  IGMMA.64x16x32.S8.S8 R24, gdesc[UR4], R24, gsb0 ;  /* 0x00600000041879f1 */ /* 0x000fe60008041018 */
[----:B------:R-:W-:Y:S02]  /*2180*/  WARPGROUP.DEPBAR.LE gsb0, 0x0 ;  /* 0x00008000000079c5 */ /* 0x000fe40000010000 */
[----:B------:R-:W-:Y:S05]  /*2190*/  @!P1 BRA `(.L_x_25) ;  /* 0x0000000400d89947 */ /* 0x000fea0003800000 */
[----:B------:R-:W-:Y:S01]  /*21a0*/  UIADD3 UR8, UR44, 0x1, URZ ;  /* 0x000000012c087890 */ /* 0x000fe2000fffe03f */
[----:B------:R-:W-:Y:S02]  /*21b0*/  IMAD.U32 R0, RZ, RZ, UR49 ;  /* 0x00000031ff007e24 */ /* 0x000fe4000f8e00ff */
[----:B------:R-:W-:Y:S01]  /*21c0*/  IMAD.U32 R3, RZ, RZ, UR44 ;  /* 0x0000002cff037e24 */ /* 0x000fe2000f8e00ff */
[----:B------:R-:W-:-:S04]  /*21d0*/  UISETP.NE.AND UP0, UPT, UR8, 0x10, UPT ;  /* 0x000000100800788c */ /* 0x000fc8000bf05270 */
[----:B------:R-:W-:Y:S02]  /*21e0*/  USEL UR4, URZ, 0x1, UP0 ;  /* 0x000000013f047887 */ /* 0x000fe40008000000 */
[----:B------:R-:W-:Y:S02]  /*21f0*/  USEL UR8, UR8, URZ, UP0 ;  /* 0x0000003f08087287 */ /* 0x000fe40008000000 */
[----:B------:R-:W-:-:S06]  /*2200*/  ULOP3.LUT UR4, UR46, UR4, URZ, 0x3c, !UPT ;  /* 0x000000042e047292 */ /* 0x000fcc000f8e3c3f */
[----:B------:R-:W-:-:S07]  /*2210*/  IMAD.U32 R6, RZ, RZ, UR4 ;  /* 0x00000004ff067e24 */ /* 0x000fce000f8e00ff */
.L_x_32:
[----:B------:R-:W-:Y:S05]  /*2220*/  @!P0 BRA `(.L_x_26) ;  /* 0x0000000000048947 */ /* 0x000fea0003800000 */
[----:B------:R-:W-:Y:S01]  /*2230*/  BPT.TRAP 0x1 ;  /* 0x000000040000795c */ /* 0x000fe20000300000 */
.L_x_26:
[----:B------:R-:W-:Y:S01]  /*2240*/  ULEA UR4, UR8, UR42, 0x3 ;  /* 0x0000002a08047291 */ /* 0x000fe2000f8e183f */
[----:B------:R-:W-:-:S08]  /*2250*/  SHF.L.U32 R4, R6, 0x1f, RZ ;  /* 0x0000001f06047819 */ /* 0x000fd000000006ff */
[----:B------:R0:W1:Y:S01]  /*2260*/  SYNCS.PHASECHK.TRANS64.TRYWAIT P1, [UR4], R4 ;  /* 0x00000004ff0075a7 */ /* 0x0000620008020144 */
[----:B------:R-:W-:Y:S05]  /*2270*/  @!P0 BRA `(.L_x_27) ;  /* 0x0000000000048947 */ /* 0x000fea0003800000 */
[----:B------:R-:W-:Y:S01]  /*2280*/  BPT.TRAP 0x1 ;  /* 0x000000040000795c */ /* 0x000fe20000300000 */
.L_x_27:
[----:B-1----:R-:W-:Y:S05]  /*2290*/  @P1 BRA `(.L_x_28) ;  /* 0x0000000000081947 */ /* 0x002fea0003800000 */
[----:B------:R-:W1:Y:S02]  /*22a0*/  SYNCS.PHASECHK.TRANS64.TRYWAIT P1, [UR4], R4 ;  /* 0x00000004ff0075a7 */ /* 0x000e640008020144 */
[----:B-1----:R-:W-:Y:S05]  /*22b0*/  @!P1 BRA `(.L_x_29) ;  /* 0x0000003c00749947 */ /* 0x002fea0003800000 */
.L_x_28:
[----:B------:R-:W-:Y:S01]  /*22c0*/  ULEA UR10, UR8, UR48, 0x9 ;  /* 0x00000030080a7291 */ /* 0x000fe2000f8e483f */
[----:B------:R-:W-:Y:S01]  /*22d0*/  WARPGROUP.ARRIVE ;  /* 0x00000000000079c5 */ /* 0x000fe20000000000 */
[----:B------:R-:W-:Y:S01]  /*22e0*/  UIMAD UR9, UR8, 0x180, UR47 ;  /* 0x00000180080978a4 */ /* 0x000fe2000f8e022f */
[----:B------:R-:W-:Y:S01]  /*22f0*/  UMOV UR5, 0x40000040 ;  /* 0x4000004000057882 */ /* 0x000fe20000000000 */
[----:B------:R-:W-:Y:S02]  /*2300*/  UMOV UR7, 0x40000040 ;  /* 0x4000004000077882 */ /* 0x000fe40000000000 */
[----:B------:R-:W-:Y:S01]  /*2310*/  UIADD3 UR11, UR9, 0x80, URZ ;  /* 0x00000080090b7890 */ /* 0x000fe2000fffe03f */
[----:B------:R-:W-:Y:S02]  /*2320*/  UMOV UR4, UR10 ;  /* 0x0000000a00047c82 */ /* 0x000fe40008000000 */
[----:B------:R-:W-:Y:S01]  /*2330*/  UMOV UR6, UR9 ;  /* 0x0000000900067c82 */ /* 0x000fe20008000000 */
[----:B------:R-:W-:Y:S01]  /*2340*/  UIADD3 UR12, UR9, 0x100, URZ ;  /* 0x00000100090c7890 */ /* 0x000fe2000fffe03f */
[----:B------:R-:W-:Y:S01]  /*2350*/  IGMMA.64x16x32.S8.S8 R40, gdesc[UR4], R40, gsb0 ;  /* 0x00600000042879f1 */ /* 0x000fe20008041028 */
[----:B------:R-:W-:Y:S01]  /*2360*/  UMOV UR7, 0x40000040 ;  /* 0x4000004000077882 */ /* 0x000fe20000000000 */
[----:B------:R-:W-:Y:S01]  /*2370*/  UMOV UR6, UR11 ;  /* 0x0000000b00067c82 */ /* 0x000fe20008000000 */
[----:B------:R-:W-:Y:S01]  /*2380*/  UIADD3 UR11, UR9, 0x82, URZ ;  /* 0x00000082090b7890 */ /* 0x000fe2000fffe03f */
[----:B------:R-:W-:-:S02]  /*2390*/  WARPGROUP.DEPBAR.LE gsb0, 0x0 ;  /* 0x00008000000079c5 */ /* 0x000fc40000010000 */
        /* <DEDUP_REMOVED lines=65> */
[----:B------:R-:W-:Y:S01]  /*27b0*/  BPT.TRAP 0x1 ;  /* 0x000000040000795c */ /* 0x000fe20000300000 */
.L_x_30:
[----:B------:R-:W-:Y:S01]  /*27c0*/  ISETP.NE.AND P1, PT, R23, RZ, PT ;  /* 0x000000ff1700720c */ /* 0x000fe20003f25270 */
[----:B------:R-:W-:-:S12]  /*27d0*/  UISETP.GT.U32.AND UP0, UPT, UR36, 0x1, UPT ;  /* 0x000000012400788c */ /* 0x000fd8000bf04070 */
[----:B01----:R-:W-:-:S05]  /*27e0*/  @P1 LEA R4, R3, UR42, 0x3 ;  /* 0x0000002a03041c11 */ /* 0x003fca000f8e18ff */
[----:B------:R-:W-:-:S05]  /*27f0*/  @P1 VIADD R5, R4, 0x80 ;  /* 0x0000008004051836 */ /* 0x000fca0000000000 */
[----:B------:R-:W-:-:S04]  /*2800*/  @P1 PRMT R5, R22, 0x654, R5 ;  /* 0x0000065416051816 */ /* 0x000fc80000000005 */
[----:B------:R0:W-:Y:S01]  /*2810*/  @P1 SYNCS.ARRIVE.TRANS64.RED.A1T0 RZ, [R5+URZ], RZ ;  /* 0x000000ff05ff19a7 */ /* 0x0001e2000810043f */
[----:B------:R-:W-:-:S13]  /*2820*/  PLOP3.LUT P1, PT, PT, PT, UP0, 0x80, 0x0 ;  /* 0x000000000000781c */ /* 0x000fda0003f2f008 */
[----:B0-----:R-:W-:Y:S05]  /*2830*/  @P1 BRA `(.L_x_31) ;  /* 0x0000000000041947 */ /* 0x001fea0003800000 */
[----:B------:R-:W-:Y:S01]  /*2840*/  BPT.TRAP 0x1 ;  /* 0x000000040000795c */ /* 0x000fe20000300000 */
.L_x_31:
[----:B------:R-:W-:Y:S01]  /*2850*/  UIADD3 UR8, UR8, 0x1, URZ ;  /* 0x0000000108087890 */ /* 0x000fe2000fffe03f */
[C---:B------:R-:W-:Y:S01]  /*2860*/  ISETP.GT.AND P2, PT, R0.reuse, 0x1, PT ;  /* 0x000000010000780c */ /* 0x040fe20003f44270 */
[----:B------:R-:W-:Y:S02]  /*2870*/  VIADD R3, R3, 0x1 ;  /* 0x0000000103037836 */ /* 0x000fe40000000000 */
[----:B------:R-:W-:Y:S01]  /*2880*/  UISETP.NE.AND UP0, UPT, UR8, 0x10, UPT ;  /* 0x000000100800788c */ /* 0x000fe2000bf05270 */
[----:B------:R-:W-:Y:S02]  /*2890*/  VIADD R0, R0, 0xffffffff ;  /* 0xffffffff00007836 */ /* 0x000fe40000000000 */
[C---:B------:R-:W-:Y:S01]  /*28a0*/  ISETP.NE.AND P1, PT, R3.reuse, 0x10, PT ;  /* 0x000000100300780c */ /* 0x040fe20003f25270 */
[----:B------:R-:W-:Y:S02]  /*28b0*/  USEL UR4, URZ, 0x1, UP0 ;  /* 0x000000013f047887 */ /* 0x000fe40008000000 */
[----:B------:R-:W-:Y:S01]  /*28c0*/  USEL UR8, UR8, URZ, UP0 ;  /* 0x0000003f08087287 */ /* 0x000fe20008000000 */
[----:B------:R-:W-:-:S03]  /*28d0*/  SEL R3, R3, RZ, P1 ;  /* 0x000000ff03037207 */ /* 0x000fc60000800000 */
[----:B------:R-:W-:Y:S01]  /*28e0*/  LOP3.LUT R6, R6, UR4, RZ, 0x3c, !PT ;  /* 0x0000000406067c12 */ /* 0x000fe2000f8e3cff */
[----:B------:R-:W-:Y:S07]  /*28f0*/  @P2 BRA `(.L_x_32) ;  /* 0xfffffff800482947 */ /* 0x000fee000383ffff */
.L_x_25:
[----:B------:R-:W0:Y:S01]  /*2900*/  LDC R0, c[0x0][0x28c] ;  /* 0x0000a300ff007b82 */ /* 0x000e220000000800 */
[----:B------:R1:W-:Y:S01]  /*2910*/  SYNCS.ARRIVE.TRANS64.A1T0 RZ, [R61+UR50], RZ ;  /* 0x000000ff3dff79a7 */ /* 0x0003e20008100032 */
[----:B0-----:R-:W-:-:S13]  /*2920*/  ISETP.GE.AND P1, PT, R0, 0x1, PT ;  /* 0x000000010000780c */ /* 0x001fda0003f26270 */
[----:B-1----:R-:W-:Y:S05]  /*2930*/  @!P1 BRA `(.L_x_33) ;  /* 0x0000000000409947 */ /* 0x002fea0003800000 */
[----:B------:R-:W-:Y:S05]  /*2940*/  @!P0 BRA `(.L_x_34) ;  /* 0x0000000000048947 */ /* 0x000fea0003800000 */
[----:B------:R-:W-:Y:S01]  /*2950*/  BPT.TRAP 0x1 ;  /* 0x000000040000795c */ /* 0x000fe20000300000 */
.L_x_34:
[----:B------:R-:W-:Y:S01]  /*2960*/  ISETP.NE.AND P0, PT, R23, RZ, PT ;  /* 0x000000ff1700720c */ /* 0x000fe20003f05270 */
[----:B------:R-:W-:-:S12]  /*2970*/  IMAD.U32 R3, RZ, RZ, UR42 ;  /* 0x0000002aff037e24 */ /* 0x000fd8000f8e00ff */
[----:B------:R-:W-:-:S05]  /*2980*/  VOTEU.ANY UP0, P0 ;  /* 0x00000000003f7886 */ /* 0x000fca0000000100 */
[----:B------:R-:W-:Y:S02]  /*2990*/  @UP0 UIADD3 UR4, UR49, UR44, URZ ;  /* 0x0000002c31040290 */ /* 0x000fe4000fffe03f */
[----:B------:R-:W-:-:S04]  /*29a0*/  UISETP.GT.U32.AND UP0, UPT, UR36, 0x1, UPT ;  /* 0x000000012400788c */ /* 0x000fc8000bf04070 */
[----:B------:R-:W-:-:S04]  /*29b0*/  IMAD.U32 R0, RZ, RZ, UR4 ;  /* 0x00000004ff007e24 */ /* 0x000fc8000f8e00ff */
[----:B------:R-:W-:-:S05]  /*29c0*/  @P0 IMAD.SHL.U32 R0, R0, 0x8, RZ ;  /* 0x0000000800000824 */ /* 0x000fca00078e00ff */
[----:B------:R-:W-:-:S04]  /*29d0*/  @P0 LOP3.LUT R0, R0, 0x78, RZ, 0xc0, !PT ;  /* 0x0000007800000812 */ /* 0x000fc800078ec0ff */
[----:B------:R-:W-:-:S04]  /*29e0*/  @P0 IADD3 R3, R3, 0x80, R0 ;  /* 0x0000008003030810 */ /* 0x000fc80007ffe000 */
[----:B------:R-:W-:-:S04]  /*29f0*/  @P0 PRMT R3, R22, 0x654, R3 ;  /* 0x0000065416030816 */ /* 0x000fc80000000003 */
[----:B------:R0:W-:Y:S01]  /*2a00*/  @P0 SYNCS.ARRIVE.TRANS64.RED.A1T0 RZ, [R3+URZ], RZ ;  /* 0x000000ff03ff09a7 */ /* 0x0001e2000810043f */
[----:B------:R-:W-:-:S13]  /*2a10*/  PLOP3.LUT P0, PT, PT, PT, UP0, 0x80, 0x0 ;  /* 0x000000000000781c */ /* 0x000fda0003f0f008 */
[----:B0-----:R-:W-:Y:S05]  /*2a20*/  @P0 BRA `(.L_x_33) ;  /* 0x0000000000040947 */ /* 0x001fea0003800000 */
[----:B------:R-:W-:Y:S01]  /*2a30*/  BPT.TRAP 0x1 ;  /* 0x000000040000795c */ /* 0x000fe20000300000 */
.L_x_33:
[----:B------:R-:W-:Y:S01]  /*2a40*/  SHF.L.U32 R4, R60, 0x1f, RZ ;  /* 0x0000001f3c047819 */ /* 0x000fe200000006ff */
[----:B------:R-:W-:-:S03]  /*2a50*/  IMAD.SHL.U32 R0, R19, 0x40, RZ ;  /* 0x0000004013007824 */ /* 0x000fc600078e00ff */
[----:B------:R-:W0:Y:S02]  /*2a60*/  SYNCS.PHASECHK.TRANS64.TRYWAIT P0, [R55+URZ+0x8], R4 ;  /* 0x00000804370075a7 */ /* 0x000e24000800017f */
[----:B0-----:R-:W-:Y:S05]  /*2a70*/  @!P0 BRA `(.L_x_35) ;  /* 0x00000034009c8947 */ /* 0x001fea0003800000 */
.L_x_125:
[----:B------:R-:W-:Y:S01]  /*2a80*/  ULDC UR4, c[0x0][0x284] ;  /* 0x0000a10000047ab9 */ /* 0x000fe20000000800 */
[----:B------:R-:W-:Y:S01]  /*2a90*/  IMAD R13, R18, 0x30, RZ ;  /* 0x00000030120d7824 */ /* 0x000fe200078e02ff */
[----:B------:R-:W-:Y:S01]  /*2aa0*/  ISETP.GE.AND P0, PT, R0, UR4, PT ;  /* 0x0000000400007c0c */ /* 0x000fe2000bf06270 */
[----:B------:R-:W-:-:S03]  /*2ab0*/  ULDC UR4, c[0x0][0x288] ;  /* 0x0000a20000047ab9 */ /* 0x000fc60000000800 */
[----:B------:R-:W-:-:S13]  /*2ac0*/  ISETP.GE.OR P0, PT, R13, UR4, P0 ;  /* 0x000000040d007c0c */ /* 0x000fda0008706670 */
[----:B------:R-:W-:Y:S05]  /*2ad0*/  @P0 BRA `(.L_x_36) ;  /* 0x0000001400980947 */ /* 0x000fea0003800000 */
[----:B------:R-:W1:Y:S01]  /*2ae0*/  LDC.64 R8, c[0x0][0x5c8] ;  /* 0x00017200ff087b82 */ /* 0x000e620000000a00 */
[----:B------:R-:W-:Y:S01]  /*2af0*/  SHF.R.S32.HI R59, RZ, 0x1f, R2 ;  /* 0x0000001fff3b7819 */ /* 0x000fe20000011402 */
[----:B------:R-:W-:Y:S01]  /*2b00*/  ULDC.64 UR4, c[0x0][0x5d0] ;  /* 0x0001740000047ab9 */ /* 0x000fe20000000a00 */
[----:B------:R-:W-:Y:S01]  /*2b10*/  SHF.R.S32.HI R12, RZ, 0x1f, R13 ;  /* 0x0000001fff0c7819 */ /* 0x000fe2000001140d */
[----:B0-----:R-:W-:Y:S01]  /*2b20*/  IMAD.WIDE.U32 R4, R2, UR4, R52 ;  /* 0x0000000402047c25 */ /* 0x001fe2000f8e0034 */
[----:B------:R-:W-:Y:S03]  /*2b30*/  BSSY B0, `(.L_x_36) ;  /* 0x0000160000007945 */ /* 0x000fe60003800000 */
[----:B------:R-:W-:Y:S01]  /*2b40*/  IMAD R3, R59, UR4, RZ ;  /* 0x000000043b037c24 */ /* 0x000fe2000f8e02ff */
[----:B------:R-:W-:Y:S01]  /*2b50*/  IADD3 R4, P0, R13, R4, RZ ;  /* 0x000000040d047210 */ /* 0x000fe20007f1e0ff */
[----:B------:R-:W-:-:S04]  /*2b60*/  IMAD.WIDE R10, R19, 0x40, R50 ;  /* 0x00000040130a7825 */ /* 0x000fc800078e0232 */
[----:B------:R-:W-:Y:S01]  /*2b70*/  IMAD R3, R2, UR5, R3 ;  /* 0x0000000502037c24 */ /* 0x000fe2000f8e0203 */
[----:B------:R-:W-:Y:S01]  /*2b80*/  ULDC.64 UR4, c[0x0][0x5c0] ;  /* 0x0001700000047ab9 */ /* 0x000fe20000000a00 */
[----:B------:R-:W-:Y:S02]  /*2b90*/  IMAD.IADD R18, R57, 0x1, -R0 ;  /* 0x0000000139127824 */ /* 0x000fe400078e0a00 */
[----:B------:R-:W-:Y:S01]  /*2ba0*/  IMAD.IADD R62, R54, 0x1, -R13 ;  /* 0x00000001363e7824 */ /* 0x000fe200078e0a0d */
[----:B------:R-:W-:Y:S01]  /*2bb0*/  IADD3.X R5, R12, R5, R3, P0, !PT ;  /* 0x000000050c057210 */ /* 0x000fe200007fe403 */
[-C--:B-1----:R-:W-:Y:S02]  /*2bc0*/  IMAD R3, R11, R8.reuse, RZ ;  /* 0x000000080b037224 */ /* 0x082fe400078e02ff */
[----:B------:R-:W-:-:S04]  /*2bd0*/  IMAD.WIDE.U32 R4, R10, R8, R4 ;  /* 0x000000080a047225 */ /* 0x000fc800078e0004 */
[----:B------:R-:W-:Y:S01]  /*2be0*/  IMAD R3, R10, R9, R3 ;  /* 0x000000090a037224 */ /* 0x000fe200078e0203 */
[----:B------:R-:W-:-:S04]  /*2bf0*/  IADD3 R6, P0, R4, UR4, RZ ;  /* 0x0000000404067c10 */ /* 0x000fc8000ff1e0ff */
[----:B------:R-:W-:Y:S02]  /*2c00*/  IADD3.X R7, R5, UR5, R3, P0, !PT ;  /* 0x0000000505077c10 */ /* 0x000fe400087fe403 */
[----:B-----5:R-:W-:Y:S02]  /*2c10*/  ISETP.NE.AND P0, PT, R49, RZ, PT ;  /* 0x000000ff3100720c */ /* 0x020fe40003f05270 */
[----:B------:R-:W-:-:S04]  /*2c20*/  LEA R4, P1, R8, R6, 0x3 ;  /* 0x0000000608047211 */ /* 0x000fc800078218ff */
[----:B------:R-:W-:-:S07]  /*2c30*/  LEA.HI.X R5, R8, R7, R9, 0x3, P1 ;  /* 0x0000000708057211 */ /* 0x000fce00008f1c09 */
[----:B------:R-:W-:Y:S05]  /*2c40*/  @!P0 BRA `(.L_x_37) ;  /* 0x0000000c00e88947 */ /* 0x000fea0003800000 */
[----:B------:R-:W0:Y:S01]  /*2c50*/  LDC.64 R14, c[0x0][0x5b0] ;  /* 0x00016c00ff0e7b82 */ /* 0x000e220000000a00 */
[----:B------:R-:W-:Y:S01]  /*2c60*/  ULDC.64 UR4, c[0x0][0x5b8] ;  /* 0x00016e0000047ab9 */ /* 0x000fe20000000a00 */
[----:B------:R-:W-:Y:S01]  /*2c70*/  BSSY B1, `(.L_x_38) ;  /* 0x0000010000017945 */ /* 0x000fe20003800000 */
[----:B------:R-:W-:-:S04]  /*2c80*/  IMAD.WIDE.U32 R8, R2, UR4, R52 ;  /* 0x0000000402087c25 */ /* 0x000fc8000f8e0034 */
[----:B------:R-:W-:Y:S01]  /*2c90*/  IMAD R3, R59, UR4, RZ ;  /* 0x000000043b037c24 */ /* 0x000fe2000f8e02ff */
[----:B------:R-:W1:Y:S01]  /*2ca0*/  LDC.64 R20, c[0x0][0x5a8] ;  /* 0x00016a00ff147b82 */ /* 0x000e620000000a00 */
[----:B------:R-:W-:Y:S02]  /*2cb0*/  IADD3 R8, P0, R13, R8, RZ ;  /* 0x000000080d087210 */ /* 0x000fe40007f1e0ff */
[----:B------:R-:W-:-:S05]  /*2cc0*/  IMAD R3, R2, UR5, R3 ;  /* 0x0000000502037c24 */ /* 0x000fca000f8e0203 */
[----:B------:R-:W-:Y:S02]  /*2cd0*/  IADD3.X R9, R12, R9, R3, P0, !PT ;  /* 0x000000090c097210 */ /* 0x000fe400007fe403 */
[----:B------:R-:W-:-:S04]  /*2ce0*/  ISETP.GE.AND P0, PT, R62, 0x1, PT ;  /* 0x000000013e00780c */ /* 0x000fc80003f06270 */
[----:B------:R-:W-:Y:S01]  /*2cf0*/  ISETP.LT.OR P3, PT, R18, 0x1, !P0 ;  /* 0x000000011200780c */ /* 0x000fe20004761670 */
[-C--:B0-----:R-:W-:Y:S02]  /*2d00*/  IMAD R0, R11, R14.reuse, RZ ;  /* 0x0000000e0b007224 */ /* 0x081fe400078e02ff */
[----:B------:R-:W-:-:S04]  /*2d10*/  IMAD.WIDE.U32 R2, R10, R14, R8 ;  /* 0x0000000e0a027225 */ /* 0x000fc800078e0008 */
[----:B------:R-:W-:Y:S01]  /*2d20*/  IMAD R19, R10, R15, R0 ;  /* 0x0000000f0a137224 */ /* 0x000fe200078e0200 */
[----:B-1----:R-:W-:-:S04]  /*2d30*/  IADD3 R12, P1, R2, R20, RZ ;  /* 0x00000014020c7210 */ /* 0x002fc80007f3e0ff */
[----:B------:R-:W-:Y:S01]  /*2d40*/  IADD3.X R13, R21, R3, R19, P1, !PT ;  /* 0x00000003150d7210 */ /* 0x000fe20000ffe413 */
[----:B------:R-:W-:Y:S08]  /*2d50*/  @P3 BRA `(.L_x_39) ;  /* 0x0000000000043947 */ /* 0x000ff00003800000 */
[----:B------:R0:W5:Y:S02]  /*2d60*/  LDG.E.U8 R58, desc[UR54][R12.64] ;  /* 0x000000360c3a7981 */ /* 0x000164000c1e1100 */
.L_x_39:
[----:B------:R-:W-:Y:S05]  /*2d70*/  BSYNC B1 ;  /* 0x0000000000017941 */ /* 0x000fea0003800000 */
.L_x_38:
[----:B-----5:R-:W-:Y:S01]  /*2d80*/  LOP3.LUT R0, R58, 0xffff, RZ, 0xc0, !PT ;  /* 0x0000ffff3a007812 */ /* 0x020fe200078ec0ff */
[C---:B------:R-:W-:Y:S01]  /*2d90*/  IMAD.SHL.U32 R2, R14.reuse, 0x8, RZ ;  /* 0x000000080e027824 */ /* 0x040fe200078e00ff */
[----:B------:R-:W-:Y:S01]  /*2da0*/  SHF.L.U64.HI R3, R14, 0x3, R15 ;  /* 0x000000030e037819 */ /* 0x000fe2000001020f */
[----:B------:R-:W-:Y:S01]  /*2db0*/  BSSY B1, `(.L_x_40) ;  /* 0x0000012000017945 */ /* 0x000fe20003800000 */
[----:B------:R-:W-:Y:S02]  /*2dc0*/  PRMT R0, R0, 0x8880, RZ ;  /* 0x0000888000007816 */ /* 0x000fe400000000ff */
[----:B------:R-:W-:Y:S01]  /*2dd0*/  ISETP.GE.AND P2, PT, R62, 0x2, PT ;  /* 0x000000023e00780c */ /* 0x000fe20003f46270 */
[----:B------:R-:W-:Y:S01]  /*2de0*/  IMAD.WIDE.U32 R2, R10, R14, R2 ;  /* 0x0000000e0a027225 */ /* 0x000fe200078e0002 */
[----:B------:R-:W-:Y:S02]  /*2df0*/  ISETP.GE.AND P1, PT, R62, 0x9, PT ;  /* 0x000000093e00780c */ /* 0x000fe40003f26270 */
[----:B------:R-:W-:Y:S01]  /*2e00*/  ISETP.LT.OR P6, PT, R18, 0x9, !P2 ;  /* 0x000000091200780c */ /* 0x000fe200057c1670 */
[----:B------:R-:W-:Y:S01]  /*2e10*/  IMAD R11, R0, R49, RZ ;  /* 0x00000031000b7224 */ /* 0x000fe200078e02ff */
[----:B------:R-:W-:Y:S01]  /*2e20*/  IADD3 R2, P5, P4, R8, R20, R2 ;  /* 0x0000001408027210 */ /* 0x000fe20007cbe002 */
[----:B------:R-:W-:Y:S01]  /*2e30*/  IMAD.IADD R10, R19, 0x1, R3 ;  /* 0x00000001130a7824 */ /* 0x000fe200078e0203 */
[----:B------:R-:W-:Y:S01]  /*2e40*/  ISETP.LT.OR P0, PT, R18, 0x9, !P0 ;  /* 0x000000091200780c */ /* 0x000fe20004701670 */
[----:B------:R-:W-:-:S05]  /*2e50*/  @!P3 IMAD R15, R40, R48, R11 ;  /* 0x00000030280fb224 */ /* 0x000fca00078e020b */
[----:B------:R1:W-:Y:S01]  /*2e60*/  @!P3 STG.E.U8 desc[UR54][R6.64], R15 ;  /* 0x0000000f0600b986 */ /* 0x0003e2000c101136 */
[C---:B------:R-:W-:Y:S02]  /*2e70*/  ISETP.LT.OR P3, PT, R18.reuse, 0x1, !P2 ;  /* 0x000000011200780c */ /* 0x040fe40005761670 */
[----:B------:R-:W-:-:S11]  /*2e80*/  ISETP.LT.OR P2, PT, R18, 0x1, !P1 ;  /* 0x000000011200780c */ /* 0x000fd60004f41670 */
[----:B-1----:R-:W-:Y:S05]  /*2e90*/  @P3 BRA `(.L_x_41) ;  /* 0x00000000000c3947 */ /* 0x002fea0003800000 */
[----:B------:R-:W2:Y:S02]  /*2ea0*/  LDG.E.U8 R58, desc[UR54][R12.64+0x1] ;  /* 0x000001360c3a7981 */ /* 0x000ea4000c1e1100 */
[----:B--2---:R-:W-:-:S05]  /*2eb0*/  PRMT R0, R58, 0x8880, RZ ;  /* 0x000088803a007816 */ /* 0x004fca00000000ff */
[----:B------:R-:W-:-:S07]  /*2ec0*/  IMAD R11, R0, R49, RZ ;  /* 0x00000031000b7224 */ /* 0x000fce00078e02ff */
.L_x_41:
[----:B------:R-:W-:Y:S05]  /*2ed0*/  BSYNC B1 ;  /* 0x0000000000017941 */ /* 0x000fea0003800000 */
.L_x_40:
[----:B------:R-:W-:Y:S01]  /*2ee0*/  @!P3 IMAD R41, R41, R48, R11 ;  /* 0x000000302929b224 */ /* 0x000fe200078e020b */
[----:B------:R-:W-:Y:S01]  /*2ef0*/  BSSY B1, `(.L_x_42) ;  /* 0x0000007000017945 */ /* 0x000fe20003800000 */
[----:B------:R-:W-:-:S03]  /*2f00*/  IADD3.X R3, R9, R21, R10, P5, P4 ;  /* 0x0000001509037210 */ /* 0x000fc60002fe840a */
[----:B------:R1:W-:Y:S01]  /*2f10*/  @!P3 STG.E.U8 desc[UR54][R6.64+0x1], R41 ;  /* 0x000001290600b986 */ /* 0x0003e2000c101136 */
[----:B------:R-:W-:Y:S05]  /*2f20*/  @P0 BRA `(.L_x_43) ;  /* 0x00000000000c0947 */ /* 0x000fea0003800000 */
[----:B------:R-:W2:Y:S02]  /*2f30*/  LDG.E.U8 R58, desc[UR54][R2.64] ;  /* 0x00000036023a7981 */ /* 0x000ea4000c1e1100 */
[----:B--2---:R-:W-:-:S05]  /*2f40*/  PRMT R0, R58, 0x8880, RZ ;  /* 0x000088803a007816 */ /* 0x004fca00000000ff */
[----:B------:R-:W-:-:S07]  /*2f50*/  IMAD R11, R0, R49, RZ ;  /* 0x00000031000b7224 */ /* 0x000fce00078e02ff */
.L_x_43:
[----:B------:R-:W-:Y:S05]  /*2f60*/  BSYNC B1 ;  /* 0x0000000000017941 */ /* 0x000fea0003800000 */
.L_x_42:
[----:B------:R-:W-:Y:S01]  /*2f70*/  @!P0 IMAD R9, R42, R48, R11 ;  /* 0x000000302a098224 */ /* 0x000fe200078e020b */
[----:B------:R-:W-:Y:S04]  /*2f80*/  BSSY B1, `(.L_x_44) ;  /* 0x0000006000017945 */ /* 0x000fe80003800000 */
[----:B------:R2:W-:Y:S01]  /*2f90*/  @!P0 STG.E.U8 desc[UR54][R4.64], R9 ;  /* 0x0000000904008986 */ /* 0x0005e2000c101136 */
[----:B------:R-:W-:Y:S05]  /*2fa0*/  @P6 BRA `(.L_x_45) ;  /* 0x00000000000c6947 */ /* 0x000fea0003800000 */
[----:B------:R-:W3:Y:S02]  /*2fb0*/  LDG.E.U8 R58, desc[UR54][R2.64+0x1] ;  /* 0x00000136023a7981 */ /* 0x000ee4000c1e1100 */
[----:B---3--:R-:W-:-:S05]  /*2fc0*/  PRMT R0, R58, 0x8880, RZ ;  /* 0x000088803a007816 */ /* 0x008fca00000000ff */
[----:B------:R-:W-:-:S07]  /*2fd0*/  IMAD R11, R0, R49, RZ ;  /* 0x00000031000b7224 */ /* 0x000fce00078e02ff */
.L_x_45:
[----:B------:R-:W-:Y:S05]  /*2fe0*/  BSYNC B1 ;  /* 0x0000000000017941 */ /* 0x000fea0003800000 */
.L_x_44:
[----:B------:R-:W-:Y:S01]  /*2ff0*/  @!P6 IMAD R43, R43, R48, R11 ;  /* 0x000000302b2be224 */ /* 0x000fe200078e020b */
[----:B------:R-:W-:Y:S04]  /*3000*/  BSSY B1, `(.L_x_46) ;  /* 0x0000006000017945 */ /* 0x000fe80003800000 */
[----:B------:R3:W-:Y:S01]  /*3010*/  @!P6 STG.E.U8 desc[UR54][R4.64+0x1], R43 ;  /* 0x0000012b0400e986 */ /* 0x0007e2000c101136 */
[----:B------:R-:W-:Y:S05]  /*3020*/  @P2 BRA `(.L_x_47) ;  /* 0x00000000000c2947 */ /* 0x000fea0003800000 */
[----:B------:R-:W4:Y:S02]  /*3030*/  LDG.E.U8 R58, desc[UR54][R12.64+0x8] ;  /* 0x000008360c3a7981 */ /* 0x000f24000c1e1100 */
[----:B----4-:R-:W-:-:S05]  /*3040*/  PRMT R0, R58, 0x8880, RZ ;  /* 0x000088803a007816 */ /* 0x010fca00000000ff */
[----:B------:R-:W-:-:S07]  /*3050*/  IMAD R11, R0, R49, RZ ;  /* 0x00000031000b7224 */ /* 0x000fce00078e02ff */
.L_x_47:
[----:B------:R-:W-:Y:S05]  /*3060*/  BSYNC B1 ;  /* 0x0000000000017941 */ /* 0x000fea0003800000 */
.L_x_46:
[----:B------:R-:W-:Y:S01]  /*3070*/  ISETP.GE.AND P0, PT, R62, 0xa, PT ;  /* 0x0000000a3e00780c */ /* 0x000fe20003f06270 */
[----:B--2---:R-:W-:Y:S01]  /*3080*/  @!P2 IMAD R9, R44, R48, R11 ;  /* 0x000000302c09a224 */ /* 0x004fe200078e020b */
[----:B------:R-:W-:Y:S01]  /*3090*/  ISETP.GE.AND P3, PT, R62, 0x11, PT ;  /* 0x000000113e00780c */ /* 0x000fe20003f66270 */
[----:B------:R-:W-:Y:S01]  /*30a0*/  BSSY B1, `(.L_x_48) ;  /* 0x000000d000017945 */ /* 0x000fe20003800000 */
[----:B------:R-:W-:Y:S02]  /*30b0*/  ISETP.LT.OR P6, PT, R18, 0x1, !P0 ;  /* 0x000000011200780c */ /* 0x000fe400047c1670 */
[----:B------:R2:W-:Y:S01]  /*30c0*/  @!P2 STG.E.U8 desc[UR54][R6.64+0x8], R9 ;  /* 0x000008090600a986 */ /* 0x0005e2000c101136 */
[----:B------:R-:W-:Y:S02]  /*30d0*/  ISETP.GE.AND P2, PT, R62, 0x12, PT ;  /* 0x000000123e00780c */ /* 0x000fe40003f46270 */
[C---:B------:R-:W-:Y:S02]  /*30e0*/  ISETP.LT.OR P5, PT, R18.reuse, 0x1, !P3 ;  /* 0x000000011200780c */ /* 0x040fe40005fa1670 */
[----:B------:R-:W-:-:S02]  /*30f0*/  ISETP.LT.OR P1, PT, R18, 0x9, !P1 ;  /* 0x000000091200780c */ /* 0x000fc40004f21670 */
[C---:B------:R-:W-:Y:S02]  /*3100*/  ISETP.LT.OR P0, PT, R18.reuse, 0x9, !P0 ;  /* 0x000000091200780c */ /* 0x040fe40004701670 */
[C---:B------:R-:W-:Y:S02]  /*3110*/  ISETP.LT.OR P4, PT, R18.reuse, 0x1, !P2 ;  /* 0x000000011200780c */ /* 0x040fe40005781670 */
[----:B------:R-:W-:Y:S01]  /*3120*/  ISETP.LT.OR P3, PT, R18, 0x9, !P3 ;  /* 0x000000091200780c */ /* 0x000fe20005f61670 */
[----:B--2---:R-:W-:-:S12]  /*3130*/  @P6 BRA `(.L_x_49) ;  /* 0x00000000000c6947 */ /* 0x004fd80003800000 */
[----:B------:R-:W2:Y:S02]  /*3140*/  LDG.E.U8 R58, desc[UR54][R12.64+0x9] ;  /* 0x000009360c3a7981 */ /* 0x000ea4000c1e1100 */
[----:B--2---:R-:W-:-:S05]  /*3150*/  PRMT R0, R58, 0x8880, RZ ;  /* 0x000088803a007816 */ /* 0x004fca00000000ff */
[----:B------:R-:W-:-:S07]  /*3160*/  IMAD R11, R0, R49, RZ ;  /* 0x00000031000b7224 */ /* 0x000fce00078e02ff */
.L_x_49:
[----:B------:R-:W-:Y:S05]  /*3170*/  BSYNC B1 ;  /* 0x0000000000017941 */ /* 0x000fea0003800000 */
.L_x_48:
[----:B------:R-:W-:Y:S01]  /*3180*/  @!P6 IMAD R45, R45, R48, R11 ;  /* 0x000000302d2de224 */ /* 0x000fe200078e020b */
[----:B------:R-:W-:Y:S04]  /*3190*/  BSSY B1, `(.L_x_50) ;  /* 0x0000006000017945 */ /* 0x000fe80003800000 */
[----:B------:R2:W-:Y:S01]  /*31a0*/  @!P6 STG.E.U8 desc[UR54][R6.64+0x9], R45 ;  /* 0x0000092d0600e986 */ /* 0x0005e2000c101136 */
[----:B------:R-:W-:Y:S05]  /*31b0*/  @P1 BRA `(.L_x_51) ;  /* 0x00000000000c1947 */ /* 0x000fea0003800000 */
[----:B------:R-:W4:Y:S02]  /*31c0*/  LDG.E.U8 R58, desc[UR54][R2.64+0x8] ;  /* 0x00000836023a7981 */ /* 0x000f24000c1e1100 */
[----:B----4-:R-:W-:-:S05]  /*31d0*/  PRMT R0, R58, 0x8880, RZ ;  /* 0x000088803a007816 */ /* 0x010fca00000000ff */
[----:B------:R-:W-:-:S07]  /*31e0*/  IMAD R11, R0, R49, RZ ;  /* 0x00000031000b7224 */ /* 0x000fce00078e02ff */
.L_x_51:
[----:B------:R-:W-:Y:S05]  /*31f0*/  BSYNC B1 ;  /* 0x0000000000017941 */ /* 0x000fea0003800000 */
.L_x_50:
[----:B------:R-:W-:Y:S01]  /*3200*/  @!P1 IMAD R9, R46, R48, R11 ;  /* 0x000000302e099224 */ /* 0x000fe200078e020b */
[----:B------:R-:W-:Y:S04]  /*3210*/  BSSY B1, `(.L_x_52) ;  /* 0x0000006000017945 */ /* 0x000fe80003800000 */
[----:B------:R4:W-:Y:S01]  /*3220*/  @!P1 STG.E.U8 desc[UR54][R4.64+0x8], R9 ;  /* 0x0000080904009986 */ /* 0x0009e2000c101136 */
[----:B------:R-:W-:Y:S05]  /*3230*/  @P0 BRA `(.L_x_53) ;  /* 0x00000000000c0947 */ /* 0x000fea0003800000 */
[----:B------:R-:W5:Y:S02]  /*3240*/  LDG.E.U8 R58, desc[UR54][R2.64+0x9] ;  /* 0x00000936023a7981 */ /* 0x000f64000c1e1100 */
[----:B-----5:R-:W-:-:S05]  /*3250*/  PRMT R0, R58, 0x8880, RZ ;  /* 0x000088803a007816 */ /* 0x020fca00000000ff */
[----:B------:R-:W-:-:S07]  /*3260*/  IMAD R11, R0, R49, RZ ;  /* 0x00000031000b7224 */ /* 0x000fce00078e02ff */
.L_x_53:
[----:B------:R-:W-:Y:S05]  /*3270*/  BSYNC B1 ;  /* 0x0000000000017941 */ /* 0x000fea0003800000 */
.L_x_52:
[----:B------:R-:W-:Y:S01]  /*3280*/  @!P0 IMAD R47, R47, R48, R11 ;  /* 0x000000302f2f8224 */ /* 0x000fe200078e020b */
[----:B------:R-:W-:Y:S04]  /*3290*/  BSSY B1, `(.L_x_54) ;  /* 0x0000006000017945 */ /* 0x000fe80003800000 */
[----:B------:R0:W-:Y:S01]  /*32a0*/  @!P0 STG.E.U8 desc[UR54][R4.64+0x9], R47 ;  /* 0x0000092f04008986 */ /* 0x0001e2000c101136 */
[----:B------:R-:W-:Y:S05]  /*32b0*/  @P5 BRA `(.L_x_55) ;  /* 0x00000000000c5947 */ /* 0x000fea0003800000 */
[----:B------:R-:W5:Y:S02]  /*32c0*/  LDG.E.U8 R58, desc[UR54][R12.64+0x10] ;  /* 0x000010360c3a7981 */ /* 0x000f64000c1e1100 */
[----:B-----5:R-:W-:-:S05]  /*32d0*/  PRMT R0, R58, 0x8880, RZ ;  /* 0x000088803a007816 */ /* 0x020fca00000000ff */
[----:B------:R-:W-:-:S07]  /*32e0*/  IMAD R11, R0, R49, RZ ;  /* 0x00000031000b7224 */ /* 0x000fce00078e02ff */
.L_x_55:
[----:B------:R-:W-:Y:S05]  /*32f0*/  BSYNC B1 ;  /* 0x0000000000017941 */ /* 0x000fea0003800000 */
.L_x_54:
[----:B----4-:R-:W-:Y:S01]  /*3300*/  @!P5 IMAD R9, R32, R48, R11 ;  /* 0x000000302009d224 */ /* 0x010fe200078e020b */
[----:B------:R-:W-:Y:S04]  /*3310*/  BSSY B1, `(.L_x_56) ;  /* 0x0000006000017945 */ /* 0x000fe80003800000 */
[----:B------:R4:W-:Y:S01]  /*3320*/  @!P5 STG.E.U8 desc[UR54][R6.64+0x10], R9 ;  /* 0x000010090600d986 */ /* 0x0009e2000c101136 */
[----:B------:R-:W-:Y:S05]  /*3330*/  @P4 BRA `(.L_x_57) ;  /* 0x00000000000c4947 */ /* 0x000fea0003800000 */
[----:B------:R-:W5:Y:S02]  /*3340*/  LDG.E.U8 R58, desc[UR54][R12.64+0x11] ;  /* 0x000011360c3a7981 */ /* 0x000f64000c1e1100 */
[----:B-----5:R-:W-:-:S05]  /*3350*/  PRMT R0, R58, 0x8880, RZ ;  /* 0x000088803a007816 */ /* 0x020fca00000000ff */
[----:B------:R-:W-:-:S07]  /*3360*/  IMAD R11, R0, R49, RZ ;  /* 0x00000031000b7224 */ /* 0x000fce00078e02ff */
.L_x_57:
[----:B------:R-:W-:Y:S05]  /*3370*/  BSYNC B1 ;  /* 0x0000000000017941 */ /* 0x000fea0003800000 */
.L_x_56:
[----:B------:R-:W-:Y:S01]  /*3380*/  @!P4 IMAD R33, R33, R48, R11 ;  /* 0x000000302121c224 */ /* 0x000fe200078e020b */
[----:B------:R-:W-:Y:S04]  /*3390*/  BSSY B1, `(.L_x_58) ;  /* 0x0000006000017945 */ /* 0x000fe80003800000 */
[----:B------:R0:W-:Y:S01]  /*33a0*/  @!P4 STG.E.U8 desc[UR54][R6.64+0x11], R33 ;  /* 0x000011210600c986 */ /* 0x0001e2000c101136 */
[----:B------:R-:W-:Y:S05]  /*33b0*/  @P3 BRA `(.L_x_59) ;  /* 0x00000000000c3947 */ /* 0x000fea0003800000 */
[----:B------:R-:W5:Y:S02]  /*33c0*/  LDG.E.U8 R58, desc[UR54][R2.64+0x10] ;  /* 0x00001036023a7981 */ /* 0x000f64000c1e1100 */
[----:B-----5:R-:W-:-:S05]  /*33d0*/  PRMT R0, R58, 0x8880, RZ ;  /* 0x000088803a007816 */ /* 0x020fca00000000ff */
[----:B------:R-:W-:-:S07]  /*33e0*/  IMAD R11, R0, R49, RZ ;  /* 0x00000031000b7224 */ /* 0x000fce00078e02ff */
.L_x_59:
[----:B------:R-:W-:Y:S05]  /*33f0*/  BSYNC B1 ;  /* 0x0000000000017941 */ /* 0x000fea0003800000 */
.L_x_58:
[----:B------:R-:W-:Y:S01]  /*3400*/  ISETP.LT.OR P2, PT, R18, 0x9, !P2 ;  /* 0x000000091200780c */ /* 0x000fe20005741670 */
[----:B----4-:R-:W-:Y:S01]  /*3410*/  @!P3 IMAD R9, R34, R48, R11 ;  /* 0x000000302209b224 */ /* 0x010fe200078e020b */
[C---:B------:R-:W-:Y:S01]  /*3420*/  ISETP.GE.AND P4, PT, R62.reuse, 0x19, PT ;  /* 0x000000193e00780c */ /* 0x040fe20003f86270 */
[----:B------:R-:W-:Y:S01]  /*3430*/  BSSY B1, `(.L_x_60) ;  /* 0x000000d000017945 */ /* 0x000fe20003800000 */
[C---:B------:R-:W-:Y:S02]  /*3440*/  ISETP.GE.AND P1, PT, R62.reuse, 0x1a, PT ;  /* 0x0000001a3e00780c */ /* 0x040fe40003f26270 */
[----:B------:R-:W-:Y:S01]  /*3450*/  ISETP.GE.AND P0, PT, R62, 0x21, PT ;  /* 0x000000213e00780c */ /* 0x000fe20003f06270 */
[----:B------:R4:W-:Y:S01]  /*3460*/  @!P3 STG.E.U8 desc[UR54][R4.64+0x10], R9 ;  /* 0x000010090400b986 */ /* 0x0009e2000c101136 */
[C---:B------:R-:W-:Y:S02]  /*3470*/  ISETP.LT.OR P5, PT, R18.reuse, 0x1, !P4 ;  /* 0x000000011200780c */ /* 0x040fe400067a1670 */
[----:B------:R-:W-:-:S02]  /*3480*/  ISETP.LT.OR P3, PT, R18, 0x1, !P1 ;  /* 0x000000011200780c */ /* 0x000fc40004f61670 */
[C---:B------:R-:W-:Y:S02]  /*3490*/  ISETP.LT.OR P4, PT, R18.reuse, 0x9, !P4 ;  /* 0x000000091200780c */ /* 0x040fe40006781670 */
[C---:B------:R-:W-:Y:S02]  /*34a0*/  ISETP.LT.OR P1, PT, R18.reuse, 0x9, !P1 ;  /* 0x000000091200780c */ /* 0x040fe40004f21670 */
[----:B------:R-:W-:Y:S01]  /*34b0*/  ISETP.LT.OR P6, PT, R18, 0x1, !P0 ;  /* 0x000000011200780c */ /* 0x000fe200047c1670 */
[----:B------:R-:W-:-:S12]  /*34c0*/  @P2 BRA `(.L_x_61) ;  /* 0x00000000000c2947 */ /* 0x000fd80003800000 */
[----:B------:R-:W5:Y:S02]  /*34d0*/  LDG.E.U8 R58, desc[UR54][R2.64+0x11] ;  /* 0x00001136023a7981 */ /* 0x000f64000c1e1100 */
[----:B-----5:R-:W-:-:S05]  /*34e0*/  PRMT R0, R58, 0x8880, RZ ;  /* 0x000088803a007816 */ /* 0x020fca00000000ff */
[----:B------:R-:W-:-:S07]  /*34f0*/  IMAD R11, R0, R49, RZ ;  /* 0x00000031000b7224 */ /* 0x000fce00078e02ff */
.L_x_61:
[----:B------:R-:W-:Y:S05]  /*3500*/  BSYNC B1 ;  /* 0x0000000000017941 */ /* 0x000fea0003800000 */
.L_x_60:
[----:B------:R-:W-:Y:S01]  /*3510*/  @!P2 IMAD R35, R35, R48, R11 ;  /* 0x000000302323a224 */ /* 0x000fe200078e020b */
[----:B------:R-:W-:Y:S04]  /*3520*/  BSSY B1, `(.L_x_62) ;  /* 0x0000006000017945 */ /* 0x000fe80003800000 */
[----:B------:R0:W-:Y:S01]  /*3530*/  @!P2 STG.E.U8 desc[UR54][R4.64+0x11], R35 ;  /* 0x000011230400a986 */ /* 0x0001e2000c101136 */
[----:B------:R-:W-:Y:S05]  /*3540*/  @P5 BRA `(.L_x_63) ;  /* 0x00000000000c5947 */ /* 0x000fea0003800000 */
[----:B------:R-:W5:Y:S02]  /*3550*/  LDG.E.U8 R58, desc[UR54][R12.64+0x18] ;  /* 0x000018360c3a7981 */ /* 0x000f64000c1e1100 */
[----:B-----5:R-:W-:-:S05]  /*3560*/  PRMT R0, R58, 0x8880, RZ ;  /* 0x000088803a007816 */ /* 0x020fca00000000ff */
[----:B------:R-:W-:-:S07]  /*3570*/  IMAD R11, R0, R49, RZ ;  /* 0x00000031000b7224 */ /* 0x000fce00078e02ff */
.L_x_63:
[----:B------:R-:W-:Y:S05]  /*3580*/  BSYNC B1 ;  /* 0x0000000000017941 */ /* 0x000fea0003800000 */
.L_x_62:
[----:B----4-:R-:W-:Y:S01]  /*3590*/  @!P5 IMAD R9, R36, R48, R11 ;  /* 0x000000302409d224 */ /* 0x010fe200078e020b */
[----:B------:R-:W-:Y:S04]  /*35a0*/  BSSY B1, `(.L_x_64) ;  /* 0x0000006000017945 */ /* 0x000fe80003800000 */
[----:B------:R4:W-:Y:S01]  /*35b0*/  @!P5 STG.E.U8 desc[UR54][R6.64+0x18], R9 ;  /* 0x000018090600d986 */ /* 0x0009e2000c101136 */
[----:B------:R-:W-:Y:S05]  /*35c0*/  @P3 BRA `(.L_x_65) ;  /* 0x00000000000c3947 */ /* 0x000fea0003800000 */
[----:B------:R-:W5:Y:S02]  /*35d0*/  LDG.E.U8 R58, desc[UR54][R12.64+0x19] ;  /* 0x000019360c3a7981 */ /* 0x000f64000c1e1100 */
[----:B-----5:R-:W-:-:S05]  /*35e0*/  PRMT R0, R58, 0x8880, RZ ;  /* 0x000088803a007816 */ /* 0x020fca00000000ff */
[----:B------:R-:W-:-:S07]  /*35f0*/  IMAD R11, R0, R49, RZ ;  /* 0x00000031000b7224 */ /* 0x000fce00078e02ff */
.L_x_65:
[----:B------:R-:W-:Y:S05]  /*3600*/  BSYNC B1 ;  /* 0x0000000000017941 */ /* 0x000fea0003800000 */
.L_x_64:
[----:B------:R-:W-:Y:S01]  /*3610*/  @!P3 IMAD R37, R37, R48, R11 ;  /* 0x000000302525b224 */ /* 0x000fe200078e020b */
[----:B------:R-:W-:Y:S04]  /*3620*/  BSSY B1, `(.L_x_66) ;  /* 0x0000006000017945 */ /* 0x000fe80003800000 */
[----:B------:R0:W-:Y:S01]  /*3630*/  @!P3 STG.E.U8 desc[UR54][R6.64+0x19], R37 ;  /* 0x000019250600b986 */ /* 0x0001e2000c101136 */
[----:B------:R-:W-:Y:S05]  /*3640*/  @P4 BRA `(.L_x_67) ;  /* 0x00000000000c4947 */ /* 0x000fea0003800000 */
[----:B------:R-:W5:Y:S02]  /*3650*/  LDG.E.U8 R58, desc[UR54][R2.64+0x18] ;  /* 0x00001836023a7981 */ /* 0x000f64000c1e1100 */
[----:B-----5:R-:W-:-:S05]  /*3660*/  PRMT R0, R58, 0x8880, RZ ;  /* 0x000088803a007816 */ /* 0x020fca00000000ff */
[----:B------:R-:W-:-:S07]  /*3670*/  IMAD R11, R0, R49, RZ ;  /* 0x00000031000b7224 */ /* 0x000fce00078e02ff */
.L_x_67:
[----:B------:R-:W-:Y:S05]  /*3680*/  BSYNC B1 ;  /* 0x0000000000017941 */ /* 0x000fea0003800000 */
.L_x_66:
[----:B----4-:R-:W-:Y:S01]  /*3690*/  @!P4 IMAD R9, R38, R48, R11 ;  /* 0x000000302609c224 */ /* 0x010fe200078e020b */
[----:B------:R-:W-:Y:S04]  /*36a0*/  BSSY B1, `(.L_x_68) ;  /* 0x0000006000017945 */ /* 0x000fe80003800000 */
[----:B------:R4:W-:Y:S01]  /*36b0*/  @!P4 STG.E.U8 desc[UR54][R4.64+0x18], R9 ;  /* 0x000018090400c986 */ /* 0x0009e2000c101136 */
[----:B------:R-:W-:Y:S05]  /*36c0*/  @P1 BRA `(.L_x_69) ;  /* 0x00000000000c1947 */ /* 0x000fea0003800000 */
[----:B------:R-:W5:Y:S02]  /*36d0*/  LDG.E.U8 R58, desc[UR54][R2.64+0x19] ;  /* 0x00001936023a7981 */ /* 0x000f64000c1e1100 */
[----:B-----5:R-:W-:-:S05]  /*36e0*/  PRMT R0, R58, 0x8880, RZ ;  /* 0x000088803a007816 */ /* 0x020fca00000000ff */
[----:B------:R-:W-:-:S07]  /*36f0*/  IMAD R11, R0, R49, RZ ;  /* 0x00000031000b7224 */ /* 0x000fce00078e02ff */
.L_x_69:
[----:B------:R-:W-:Y:S05]  /*3700*/  BSYNC B1 ;  /* 0x0000000000017941 */ /* 0x000fea0003800000 */
.L_x_68:
[----:B------:R-:W-:Y:S01]  /*3710*/  @!P1 IMAD R39, R39, R48, R11 ;  /* 0x0000003027279224 */ /* 0x000fe200078e020b */
[----:B------:R-:W-:Y:S04]  /*3720*/  BSSY B1, `(.L_x_70) ;  /* 0x0000006000017945 */ /* 0x000fe80003800000 */
[----:B------:R0:W-:Y:S01]  /*3730*/  @!P1 STG.E.U8 desc[UR54][R4.64+0x19], R39 ;  /* 0x0000192704009986 */ /* 0x0001e2000c101136 */
[----:B------:R-:W-:Y:S05]  /*3740*/  @P6 BRA `(.L_x_71) ;  /* 0x00000000000c6947 */ /* 0x000fea0003800000 */
[----:B------:R-:W5:Y:S02]  /*3750*/  LDG.E.U8 R58, desc[UR54][R12.64+0x20] ;  /* 0x000020360c3a7981 */ /* 0x000f64000c1e1100 */
[----:B-----5:R-:W-:-:S05]  /*3760*/  PRMT R0, R58, 0x8880, RZ ;  /* 0x000088803a007816 */ /* 0x020fca00000000ff */
[----:B------:R-:W-:-:S07]  /*3770*/  IMAD R11, R0, R49, RZ ;  /* 0x00000031000b7224 */ /* 0x000fce00078e02ff */
.L_x_71:
[----:B------:R-:W-:Y:S05]  /*3780*/  BSYNC B1 ;  /* 0x0000000000017941 */ /* 0x000fea0003800000 */
.L_x_70:
[----:B------:R-:W-:Y:S01]  /*3790*/  ISETP.GE.AND P3, PT, R62, 0x22, PT ;  /* 0x000000223e00780c */ /* 0x000fe20003f66270 */
[----:B----4-:R-:W-:Y:S01]  /*37a0*/  @!P6 IMAD R9, R24, R48, R11 ;  /* 0x000000301809e224 */ /* 0x010fe200078e020b */
[----:B------:R-:W-:Y:S01]  /*37b0*/  ISETP.GE.AND P2, PT, R62, 0x29, PT ;  /* 0x000000293e00780c */ /* 0x000fe20003f46270 */
[----:B------:R-:W-:Y:S01]  /*37c0*/  BSSY B1, `(.L_x_72) ;  /* 0x000000d000017945 */ /* 0x000fe20003800000 */
[----:B------:R-:W-:Y:S02]  /*37d0*/  ISETP.LT.OR P4, PT, R18, 0x1, !P3 ;  /* 0x000000011200780c */ /* 0x000fe40005f81670 */
        /* <DEDUP_REMOVED lines=11> */
.L_x_73:
[----:B------:R-:W-:Y:S05]  /*3890*/  BSYNC B1 ;  /* 0x0000000000017941 */ /* 0x000fea0003800000 */
.L_x_72:
[----:B------:R-:W-:Y:S01]  /*38a0*/  @!P4 IMAD R25, R25, R48, R11 ;  /* 0x000000301919c224 */ /* 0x000fe200078e020b */
[----:B------:R-:W-:Y:S04]  /*38b0*/  BSSY B1, `(.L_x_74) ;  /* 0x0000006000017945 */ /* 0x000fe80003800000 */
[----:B------:R0:W-:Y:S01]  /*38c0*/  @!P4 STG.E.U8 desc[UR54][R6.64+0x21], R25 ;  /* 0x000021190600c986 */ /* 0x0001e2000c101136 */
[----:B------:R-:W-:Y:S05]  /*38d0*/  @P0 BRA `(.L_x_75) ;  /* 0x00000000000c0947 */ /* 0x000fea0003800000 */
[----:B------:R-:W5:Y:S02]  /*38e0*/  LDG.E.U8 R58, desc[UR54][R2.64+0x20] ;  /* 0x00002036023a7981 */ /* 0x000f64000c1e1100 */
[----:B-----5:R-:W-:-:S05]  /*38f0*/  PRMT R0, R58, 0x8880, RZ ;  /* 0x000088803a007816 */ /* 0x020fca00000000ff */
[----:B------:R-:W-:-:S07]  /*3900*/  IMAD R11, R0, R49, RZ ;  /* 0x00000031000b7224 */ /* 0x000fce00078e02ff */
.L_x_75:
[----:B------:R-:W-:Y:S05]  /*3910*/  BSYNC B1 ;  /* 0x0000000000017941 */ /* 0x000fea0003800000 */
.L_x_74:
[----:B----4-:R-:W-:Y:S01]  /*3920*/  @!P0 IMAD R9, R26, R48, R11 ;  /* 0x000000301a098224 */ /* 0x010fe200078e020b */
[----:B------:R-:W-:Y:S04]  /*3930*/  BSSY B1, `(.L_x_76) ;  /* 0x0000006000017945 */ /* 0x000fe80003800000 */
[----:B------:R4:W-:Y:S01]  /*3940*/  @!P0 STG.E.U8 desc[UR54][R4.64+0x20], R9 ;  /* 0x0000200904008986 */ /* 0x0009e2000c101136 */
[----:B------:R-:W-:Y:S05]  /*3950*/  @P3 BRA `(.L_x_77) ;  /* 0x00000000000c3947 */ /* 0x000fea0003800000 */
[----:B------:R-:W5:Y:S02]  /*3960*/  LDG.E.U8 R58, desc[UR54][R2.64+0x21] ;  /* 0x00002136023a7981 */ /* 0x000f64000c1e1100 */
[----:B-----5:R-:W-:-:S05]  /*3970*/  PRMT R0, R58, 0x8880, RZ ;  /* 0x000088803a007816 */ /* 0x020fca00000000ff */
[----:B------:R-:W-:-:S07]  /*3980*/  IMAD R11, R0, R49, RZ ;  /* 0x00000031000b7224 */ /* 0x000fce00078e02ff */
.L_x_77:
[----:B------:R-:W-:Y:S05]  /*3990*/  BSYNC B1 ;  /* 0x0000000000017941 */ /* 0x000fea0003800000 */
.L_x_76:
[----:B------:R-:W-:Y:S01]  /*39a0*/  @!P3 IMAD R27, R27, R48, R11 ;  /* 0x000000301b1bb224 */ /* 0x000fe200078e020b */
[----:B------:R-:W-:Y:S04]  /*39b0*/  BSSY B1, `(.L_x_78) ;  /* 0x0000006000017945 */ /* 0x000fe80003800000 */
[----:B------:R0:W-:Y:S01]  /*39c0*/  @!P3 STG.E.U8 desc[UR54][R4.64+0x21], R27 ;  /* 0x0000211b0400b986 */ /* 0x0001e2000c101136 */
[----:B------:R-:W-:Y:S05]  /*39d0*/  @P6 BRA `(.L_x_79) ;  /* 0x00000000000c6947 */ /* 0x000fea0003800000 */
[----:B------:R-:W5:Y:S02]  /*39e0*/  LDG.E.U8 R58, desc[UR54][R12.64+0x28] ;  /* 0x000028360c3a7981 */ /* 0x000f64000c1e1100 */
[----:B-----5:R-:W-:-:S05]  /*39f0*/  PRMT R0, R58, 0x8880, RZ ;  /* 0x000088803a007816 */ /* 0x020fca00000000ff */
[----:B------:R-:W-:-:S07]  /*3a00*/  IMAD R11, R0, R49, RZ ;  /* 0x00000031000b7224 */ /* 0x000fce00078e02ff */
.L_x_79:
[----:B------:R-:W-:Y:S05]  /*3a10*/  BSYNC B1 ;  /* 0x0000000000017941 */ /* 0x000fea0003800000 */
.L_x_78:
[----:B----4-:R-:W-:Y:S01]  /*3a20*/  @!P6 IMAD R9, R28, R48, R11 ;  /* 0x000000301c09e224 */ /* 0x010fe200078e020b */
[----:B------:R-:W-:Y:S04]  /*3a30*/  BSSY B1, `(.L_x_80) ;  /* 0x0000006000017945 */ /* 0x000fe80003800000 */
[----:B------:R4:W-:Y:S01]  /*3a40*/  @!P6 STG.E.U8 desc[UR54][R6.64+0x28], R9 ;  /* 0x000028090600e986 */ /* 0x0009e2000c101136 */
[----:B------:R-:W-:Y:S05]  /*3a50*/  @P5 BRA `(.L_x_81) ;  /* 0x00000000000c5947 */ /* 0x000fea0003800000 */
[----:B------:R-:W5:Y:S02]  /*3a60*/  LDG.E.U8 R58, desc[UR54][R12.64+0x29] ;  /* 0x000029360c3a7981 */ /* 0x000f64000c1e1100 */
[----:B-----5:R-:W-:-:S05]  /*3a70*/  PRMT R0, R58, 0x8880, RZ ;  /* 0x000088803a007816 */ /* 0x020fca00000000ff */
[----:B------:R-:W-:-:S07]  /*3a80*/  IMAD R11, R0, R49, RZ ;  /* 0x00000031000b7224 */ /* 0x000fce00078e02ff */
.L_x_81:
[----:B------:R-:W-:Y:S05]  /*3a90*/  BSYNC B1 ;  /* 0x0000000000017941 */ /* 0x000fea0003800000 */
.L_x_80:
[----:B------:R-:W-:Y:S01]  /*3aa0*/  @!P5 IMAD R29, R29, R48, R11 ;  /* 0x000000301d1dd224 */ /* 0x000fe200078e020b */
[----:B------:R-:W-:Y:S04]  /*3ab0*/  BSSY B1, `(.L_x_82) ;  /* 0x0000006000017945 */ /* 0x000fe80003800000 */
[----:B------:R0:W-:Y:S01]  /*3ac0*/  @!P5 STG.E.U8 desc[UR54][R6.64+0x29], R29 ;  /* 0x0000291d0600d986 */ /* 0x0001e2000c101136 */
[----:B------:R-:W-:Y:S05]  /*3ad0*/  @P2 BRA `(.L_x_83) ;  /* 0x00000000000c2947 */ /* 0x000fea0003800000 */
[----:B------:R-:W5:Y:S02]  /*3ae0*/  LDG.E.U8 R58, desc[UR54][R2.64+0x28] ;  /* 0x00002836023a7981 */ /* 0x000f64000c1e1100 */
[----:B-----5:R-:W-:-:S05]  /*3af0*/  PRMT R0, R58, 0x8880, RZ ;  /* 0x000088803a007816 */ /* 0x020fca00000000ff */
[----:B------:R-:W-:-:S07]  /*3b00*/  IMAD R11, R0, R49, RZ ;  /* 0x00000031000b7224 */ /* 0x000fce00078e02ff */
.L_x_83:
[----:B------:R-:W-:Y:S05]  /*3b10*/  BSYNC B1 ;  /* 0x0000000000017941 */ /* 0x000fea0003800000 */
.L_x_82:
[----:B012-4-:R-:W-:Y:S01]  /*3b20*/  @!P2 IMAD R7, R30, R48, R11 ;  /* 0x000000301e07a224 */ /* 0x017fe200078e020b */
[----:B------:R-:W-:Y:S01]  /*3b30*/  ISETP.LT.OR P1, PT, R18, 0x9, !P1 ;  /* 0x000000091200780c */ /* 0x000fe20004f21670 */
[----:B------:R-:W-:Y:S03]  /*3b40*/  BSSY B1, `(.L_x_84) ;  /* 0x0000006000017945 */ /* 0x000fe60003800000 */
[----:B------:R0:W-:Y:S09]  /*3b50*/  @!P2 STG.E.U8 desc[UR54][R4.64+0x28], R7 ;  /* 0x000028070400a986 */ /* 0x0001f2000c101136 */
[----:B------:R-:W-:Y:S05]  /*3b60*/  @P1 BRA `(.L_x_85) ;  /* 0x00000000000c1947 */ /* 0x000fea0003800000 */
[----:B------:R-:W2:Y:S02]  /*3b70*/  LDG.E.U8 R58, desc[UR54][R2.64+0x29] ;  /* 0x00002936023a7981 */ /* 0x000ea4000c1e1100 */
[----:B--2---:R-:W-:-:S05]  /*3b80*/  PRMT R0, R58, 0x8880, RZ ;  /* 0x000088803a007816 */ /* 0x004fca00000000ff */
[----:B------:R-:W-:-:S07]  /*3b90*/  IMAD R11, R0, R49, RZ ;  /* 0x00000031000b7224 */ /* 0x000fce00078e02ff */
.L_x_85:
[----:B------:R-:W-:Y:S05]  /*3ba0*/  BSYNC B1 ;  /* 0x0000000000017941 */ /* 0x000fea0003800000 */
.L_x_84:
[----:B------:R-:W-:Y:S01]  /*3bb0*/  IMAD R11, R31, R48, R11 ;  /* 0x000000301f0b7224 */ /* 0x000fe200078e020b */
[----:B------:R-:W-:Y:S06]  /*3bc0*/  @P1 BRA `(.L_x_86) ;  /* 0x0000000400581947 */ /* 0x000fec0003800000 */
[----:B------:R1:W-:Y:S01]  /*3bd0*/  STG.E.U8 desc[UR54][R4.64+0x29], R11 ;  /* 0x0000290b04007986 */ /* 0x0003e2000c101136 */
[----:B------:R-:W-:Y:S05]  /*3be0*/  BRA `(.L_x_86) ;  /* 0x0000000400507947 */ /* 0x000fea0003800000 */
.L_x_37:
[C---:B------:R-:W-:Y:S02]  /*3bf0*/  ISETP.GE.AND P0, PT, R62.reuse, 0x1, PT ;  /* 0x000000013e00780c */ /* 0x040fe40003f06270 */
[----:B------:R-:W-:Y:S02]  /*3c00*/  ISETP.GE.AND P5, PT, R62, 0x2, PT ;  /* 0x000000023e00780c */ /* 0x000fe40003fa6270 */
[C---:B------:R-:W-:Y:S02]  /*3c10*/  ISETP.LT.OR P1, PT, R18.reuse, 0x1, !P0 ;  /* 0x000000011200780c */ /* 0x040fe40004721670 */
[C---:B------:R-:W-:Y:S02]  /*3c20*/  ISETP.LT.OR P3, PT, R18.reuse, 0x1, !P5 ;  /* 0x000000011200780c */ /* 0x040fe40006f61670 */
[----:B------:R-:W-:Y:S02]  /*3c30*/  ISETP.LT.OR P0, PT, R18, 0x9, !P0 ;  /* 0x000000091200780c */ /* 0x000fe40004701670 */
[----:B------:R-:W-:-:S02]  /*3c40*/  ISETP.GE.AND P2, PT, R62, 0x9, PT ;  /* 0x000000093e00780c */ /* 0x000fc40003f46270 */
[C---:B------:R-:W-:Y:S02]  /*3c50*/  ISETP.LT.OR P5, PT, R18.reuse, 0x9, !P5 ;  /* 0x000000091200780c */ /* 0x040fe40006fa1670 */
[C---:B------:R-:W-:Y:S02]  /*3c60*/  ISETP.LT.OR P4, PT, R18.reuse, 0x1, !P2 ;  /* 0x000000011200780c */ /* 0x040fe40005781670 */
[----:B------:R-:W-:Y:S01]  /*3c70*/  ISETP.LT.OR P2, PT, R18, 0x9, !P2 ;  /* 0x000000091200780c */ /* 0x000fe20005741670 */
[-C--:B------:R-:W-:Y:S02]  /*3c80*/  @!P1 IMAD R3, R40, R48.reuse, RZ ;  /* 0x0000003028039224 */ /* 0x080fe400078e02ff */
[-C--:B------:R-:W-:Y:S02]  /*3c90*/  @!P3 IMAD R41, R41, R48.reuse, RZ ;  /* 0x000000302929b224 */ /* 0x080fe400078e02ff */
[----:B------:R-:W-:Y:S01]  /*3ca0*/  @!P0 IMAD R9, R42, R48, RZ ;  /* 0x000000302a098224 */ /* 0x000fe200078e02ff */
[----:B------:R0:W-:Y:S01]  /*3cb0*/  @!P1 STG.E.U8 desc[UR54][R6.64], R3 ;  /* 0x0000000306009986 */ /* 0x0001e2000c101136 */
[----:B------:R-:W-:-:S02]  /*3cc0*/  ISETP.GE.AND P1, PT, R62, 0xa, PT ;  /* 0x0000000a3e00780c */ /* 0x000fc40003f26270 */
[-C--:B------:R-:W-:Y:S01]  /*3cd0*/  @!P5 IMAD R43, R43, R48.reuse, RZ ;  /* 0x000000302b2bd224 */ /* 0x080fe200078e02ff */
[----:B------:R-:W-:Y:S01]  /*3ce0*/  @!P3 STG.E.U8 desc[UR54][R6.64+0x1], R41 ;  /* 0x000001290600b986 */ /* 0x000fe2000c101136 */
[-C--:B------:R-:W-:Y:S01]  /*3cf0*/  @!P4 IMAD R11, R44, R48.reuse, RZ ;  /* 0x000000302c0bc224 */ /* 0x080fe200078e02ff */
[----:B------:R-:W-:Y:S02]  /*3d00*/  ISETP.LT.OR P6, PT, R18, 0x1, !P1 ;  /* 0x000000011200780c */ /* 0x000fe40004fc1670 */
[----:B------:R1:W-:Y:S01]  /*3d10*/  @!P0 STG.E.U8 desc[UR54][R4.64], R9 ;  /* 0x0000000904008986 */ /* 0x0003e2000c101136 */
[C---:B------:R-:W-:Y:S02]  /*3d20*/  ISETP.GE.AND P0, PT, R62.reuse, 0x12, PT ;  /* 0x000000123e00780c */ /* 0x040fe40003f06270 */
[----:B------:R-:W-:Y:S01]  /*3d30*/  ISETP.GE.AND P3, PT, R62, 0x11, PT ;  /* 0x000000113e00780c */ /* 0x000fe20003f66270 */
[----:B------:R-:W-:Y:S01]  /*3d40*/  @!P5 STG.E.U8 desc[UR54][R4.64+0x1], R43 ;  /* 0x0000012b0400d986 */ /* 0x000fe2000c101136 */
[----:B------:R-:W-:Y:S01]  /*3d50*/  ISETP.LT.OR P1, PT, R18, 0x9, !P1 ;  /* 0x000000091200780c */ /* 0x000fe20004f21670 */
[----:B0-----:R-:W-:Y:S01]  /*3d60*/  @!P2 IMAD R3, R46, R48, RZ ;  /* 0x000000302e03a224 */ /* 0x001fe200078e02ff */
[C---:B------:R-:W-:Y:S01]  /*3d70*/  ISETP.LT.OR P5, PT, R18.reuse, 0x1, !P3 ;  /* 0x000000011200780c */ /* 0x040fe20005fa1670 */
[----:B------:R0:W-:Y:S01]  /*3d80*/  @!P4 STG.E.U8 desc[UR54][R6.64+0x8], R11 ;  /* 0x0000080b0600c986 */ /* 0x0001e2000c101136 */
[----:B------:R-:W-:-:S02]  /*3d90*/  ISETP.LT.OR P4, PT, R18, 0x1, !P0 ;  /* 0x000000011200780c */ /* 0x000fc40004781670 */
[----:B------:R-:W-:Y:S01]  /*3da0*/  ISETP.LT.OR P3, PT, R18, 0x9, !P3 ;  /* 0x000000091200780c */ /* 0x000fe20005f61670 */
[----:B------:R-:W-:-:S05]  /*3db0*/  @!P6 IMAD R45, R45, R48, RZ ;  /* 0x000000302d2de224 */ /* 0x000fca00078e02ff */
[----:B------:R-:W-:Y:S01]  /*3dc0*/  @!P6 STG.E.U8 desc[UR54][R6.64+0x9], R45 ;  /* 0x0000092d0600e986 */ /* 0x000fe2000c101136 */
[-C--:B------:R-:W-:Y:S02]  /*3dd0*/  @!P1 IMAD R47, R47, R48.reuse, RZ ;  /* 0x000000302f2f9224 */ /* 0x080fe400078e02ff */
[-C--:B-1----:R-:W-:Y:S01]  /*3de0*/  @!P5 IMAD R9, R32, R48.reuse, RZ ;  /* 0x000000302009d224 */ /* 0x082fe200078e02ff */
[----:B------:R1:W-:Y:S01]  /*3df0*/  @!P2 STG.E.U8 desc[UR54][R4.64+0x8], R3 ;  /* 0x000008030400a986 */ /* 0x0003e2000c101136 */
[-C--:B------:R-:W-:Y:S01]  /*3e00*/  @!P4 IMAD R33, R33, R48.reuse, RZ ;  /* 0x000000302121c224 */ /* 0x080fe200078e02ff */
[----:B------:R-:W-:Y:S01]  /*3e10*/  ISETP.GE.AND P2, PT, R62, 0x1a, PT ;  /* 0x0000001a3e00780c */ /* 0x000fe20003f46270 */
[----:B0-----:R-:W-:Y:S01]  /*3e20*/  @!P3 IMAD R11, R34, R48, RZ ;  /* 0x00000030220bb224 */ /* 0x001fe200078e02ff */
[----:B------:R-:W-:Y:S01]  /*3e30*/  @!P1 STG.E.U8 desc[UR54][R4.64+0x9], R47 ;  /* 0x0000092f04009986 */ /* 0x000fe2000c101136 */
[----:B------:R-:W-:-:S03]  /*3e40*/  ISETP.GE.AND P1, PT, R62, 0x19, PT ;  /* 0x000000193e00780c */ /* 0x000fc60003f26270 */
[----:B------:R-:W-:Y:S01]  /*3e50*/  @!P4 STG.E.U8 desc[UR54][R6.64+0x11], R33 ;  /* 0x000011210600c986 */ /* 0x000fe2000c101136 */
[C---:B------:R-:W-:Y:S02]  /*3e60*/  ISETP.LT.OR P4, PT, R18.reuse, 0x9, !P0 ;  /* 0x000000091200780c */ /* 0x040fe40004781670 */
[C---:B------:R-:W-:Y:S01]  /*3e70*/  ISETP.LT.OR P0, PT, R18.reuse, 0x9, !P2 ;  /* 0x000000091200780c */ /* 0x040fe20005701670 */
[----:B------:R0:W-:Y:S01]  /*3e80*/  @!P5 STG.E.U8 desc[UR54][R6.64+0x10], R9 ;  /* 0x000010090600d986 */ /* 0x0001e2000c101136 */
[C---:B------:R-:W-:Y:S02]  /*3e90*/  ISETP.LT.OR P5, PT, R18.reuse, 0x1, !P2 ;  /* 0x000000011200780c */ /* 0x040fe400057a1670 */
[----:B------:R-:W-:Y:S01]  /*3ea0*/  ISETP.LT.OR P6, PT, R18, 0x1, !P1 ;  /* 0x000000011200780c */ /* 0x000fe20004fc1670 */
[----:B------:R2:W-:Y:S01]  /*3eb0*/  @!P3 STG.E.U8 desc[UR54][R4.64+0x10], R11 ;  /* 0x0000100b0400b986 */ /* 0x0005e2000c101136 */
[----:B------:R-:W-:Y:S02]  /*3ec0*/  ISETP.GE.AND P2, PT, R62, 0x21, PT ;  /* 0x000000213e00780c */ /* 0x000fe40003f46270 */
[----:B------:R-:W-:-:S02]  /*3ed0*/  ISETP.LT.OR P1, PT, R18, 0x9, !P1 ;  /* 0x000000091200780c */ /* 0x000fc40004f21670 */
[C---:B------:R-:W-:Y:S01]  /*3ee0*/  ISETP.LT.OR P3, PT, R18.reuse, 0x1, !P2 ;  /* 0x000000011200780c */ /* 0x040fe20005761670 */
[-C--:B------:R-:W-:Y:S01]  /*3ef0*/  @!P4 IMAD R35, R35, R48.reuse, RZ ;  /* 0x000000302323c224 */ /* 0x080fe200078e02ff */
[----:B------:R-:W-:Y:S01]  /*3f00*/  ISETP.LT.OR P2, PT, R18, 0x9, !P2 ;  /* 0x000000091200780c */ /* 0x000fe20005741670 */
[-C--:B------:R-:W-:Y:S02]  /*3f10*/  @!P0 IMAD R39, R39, R48.reuse, RZ ;  /* 0x0000003027278224 */ /* 0x080fe400078e02ff */
[-C--:B------:R-:W-:Y:S01]  /*3f20*/  @!P5 IMAD R37, R37, R48.reuse, RZ ;  /* 0x000000302525d224 */ /* 0x080fe200078e02ff */
[----:B------:R-:W-:Y:S01]  /*3f30*/  @!P4 STG.E.U8 desc[UR54][R4.64+0x11], R35 ;  /* 0x000011230400c986 */ /* 0x000fe2000c101136 */
[-C--:B-1----:R-:W-:Y:S01]  /*3f40*/  @!P6 IMAD R3, R36, R48.reuse, RZ ;  /* 0x000000302403e224 */ /* 0x082fe200078e02ff */
[----:B------:R-:W-:Y:S02]  /*3f50*/  ISETP.GE.AND P4, PT, R62, 0x22, PT ;  /* 0x000000223e00780c */ /* 0x000fe40003f86270 */
[----:B------:R-:W-:Y:S01]  /*3f60*/  @!P5 STG.E.U8 desc[UR54][R6.64+0x19], R37 ;  /* 0x000019250600d986 */ /* 0x000fe2000c101136 */
[-C--:B0-----:R-:W-:Y:S01]  /*3f70*/  @!P1 IMAD R9, R38, R48.reuse, RZ ;  /* 0x0000003026099224 */ /* 0x081fe200078e02ff */
[----:B------:R-:W-:Y:S01]  /*3f80*/  ISETP.GE.AND P5, PT, R62, 0x2a, PT ;  /* 0x0000002a3e00780c */ /* 0x000fe20003fa6270 */
[----:B--2---:R-:W-:Y:S01]  /*3f90*/  @!P3 IMAD R11, R24, R48, RZ ;  /* 0x00000030180bb224 */ /* 0x004fe200078e02ff */
[----:B------:R0:W-:Y:S01]  /*3fa0*/  @!P6 STG.E.U8 desc[UR54][R6.64+0x18], R3 ;  /* 0x000018030600e986 */ /* 0x0001e2000c101136 */
[----:B------:R-:W-:-:S03]  /*3fb0*/  ISETP.GE.AND P6, PT, R62, 0x29, PT ;  /* 0x000000293e00780c */ /* 0x000fc60003fc6270 */
[----:B------:R-:W-:Y:S01]  /*3fc0*/  @!P0 STG.E.U8 desc[UR54][R4.64+0x19], R39 ;  /* 0x0000192704008986 */ /* 0x000fe2000c101136 */
[C---:B------:R-:W-:Y:S02]  /*3fd0*/  ISETP.LT.OR P0, PT, R18.reuse, 0x1, !P4 ;  /* 0x000000011200780c */ /* 0x040fe40006701670 */
[C---:B------:R-:W-:Y:S01]  /*3fe0*/  ISETP.LT.OR P4, PT, R18.reuse, 0x9, !P4 ;  /* 0x000000091200780c */ /* 0x040fe20006781670 */
[----:B------:R1:W-:Y:S01]  /*3ff0*/  @!P1 STG.E.U8 desc[UR54][R4.64+0x18], R9 ;  /* 0x0000180904009986 */ /* 0x0003e2000c101136 */
[C---:B------:R-:W-:Y:S02]  /*4000*/  ISETP.LT.OR P1, PT, R18.reuse, 0x1, !P6 ;  /* 0x000000011200780c */ /* 0x040fe40007721670 */
[C---:B------:R-:W-:Y:S01]  /*4010*/  ISETP.LT.OR P6, PT, R18.reuse, 0x9, !P6 ;  /* 0x000000091200780c */ /* 0x040fe200077c1670 */
[----:B------:R2:W-:Y:S01]  /*4020*/  @!P3 STG.E.U8 desc[UR54][R6.64+0x20], R11 ;  /* 0x0000200b0600b986 */ /* 0x0005e2000c101136 */
[----:B------:R-:W-:Y:S01]  /*4030*/  ISETP.LT.OR P3, PT, R18, 0x1, !P5 ;  /* 0x000000011200780c */ /* 0x000fe20006f61670 */
[----:B0-----:R-:W-:Y:S01]  /*4040*/  @!P2 IMAD R3, R26, R48, RZ ;  /* 0x000000301a03a224 */ /* 0x001fe200078e02ff */
[----:B------:R-:W-:-:S03]  /*4050*/  ISETP.LT.OR P5, PT, R18, 0x9, !P5 ;  /* 0x000000091200780c */ /* 0x000fc60006fa1670 */
[-C--:B------:R-:W-:Y:S02]  /*4060*/  @!P0 IMAD R25, R25, R48.reuse, RZ ;  /* 0x0000003019198224 */ /* 0x080fe400078e02ff */
[-C--:B------:R-:W-:Y:S02]  /*4070*/  @!P4 IMAD R27, R27, R48.reuse, RZ ;  /* 0x000000301b1bc224 */ /* 0x080fe400078e02ff */
[-C--:B-1----:R-:W-:Y:S01]  /*4080*/  @!P1 IMAD R9, R28, R48.reuse, RZ ;  /* 0x000000301c099224 */ /* 0x082fe200078e02ff */
[----:B------:R0:W-:Y:S01]  /*4090*/  @!P0 STG.E.U8 desc[UR54][R6.64+0x21], R25 ;  /* 0x0000211906008986 */ /* 0x0001e2000c101136 */
[-C--:B--2---:R-:W-:Y:S02]  /*40a0*/  @!P6 IMAD R11, R30, R48.reuse, RZ ;  /* 0x000000301e0be224 */ /* 0x084fe400078e02ff */
[-C--:B------:R-:W-:Y:S01]  /*40b0*/  @!P3 IMAD R29, R29, R48.reuse, RZ ;  /* 0x000000301d1db224 */ /* 0x080fe200078e02ff */
[----:B------:R0:W-:Y:S01]  /*40c0*/  @!P2 STG.E.U8 desc[UR54][R4.64+0x20], R3 ;  /* 0x000020030400a986 */ /* 0x0001e2000c101136 */
[----:B------:R-:W-:-:S03]  /*40d0*/  @!P5 IMAD R31, R31, R48, RZ ;  /* 0x000000301f1fd224 */ /* 0x000fc600078e02ff */
[----:B------:R0:W-:Y:S04]  /*40e0*/  @!P4 STG.E.U8 desc[UR54][R4.64+0x21], R27 ;  /* 0x0000211b0400c986 */ /* 0x0001e8000c101136 */
[----:B------:R0:W-:Y:S04]  /*40f0*/  @!P1 STG.E.U8 desc[UR54][R6.64+0x28], R9 ;  /* 0x0000280906009986 */ /* 0x0001e8000c101136 */
[----:B------:R0:W-:Y:S04]  /*4100*/  @!P3 STG.E.U8 desc[UR54][R6.64+0x29], R29 ;  /* 0x0000291d0600b986 */ /* 0x0001e8000c101136 */
[----:B------:R0:W-:Y:S04]  /*4110*/  @!P6 STG.E.U8 desc[UR54][R4.64+0x28], R11 ;  /* 0x0000280b0400e986 */ /* 0x0001e8000c101136 */
[----:B------:R0:W-:Y:S02]  /*4120*/  @!P5 STG.E.U8 desc[UR54][R4.64+0x29], R31 ;  /* 0x0000291f0400d986 */ /* 0x0001e4000c101136 */
.L_x_86:
[----:B------:R-:W-:Y:S05]  /*4130*/  BSYNC B0 ;  /* 0x0000000000007941 */ /* 0x000fea0003800000 */
.L_x_36:
[----:B------:R-:W-:Y:S01]  /*4140*/  IMAD.U32 R2, RZ, RZ, UR52 ;  /* 0x00000034ff027e24 */ /* 0x000fe2000f8e00ff */
[----:B------:R-:W-:Y:S01]  /*4150*/  ULDC.64 UR4, c[0x0][0x650] ;  /* 0x0001940000047ab9 */ /* 0x000fe20000000a00 */
[----:B0-----:R-:W-:Y:S01]  /*4160*/  IMAD.U32 R3, RZ, RZ, UR53 ;  /* 0x00000035ff037e24 */ /* 0x001fe2000f8e00ff */
[----:B------:R0:W-:Y:S01]  /*4170*/  SYNCS.ARRIVE.TRANS64.A1T0 RZ, [R56+UR50], RZ ;  /* 0x000000ff38ff79a7 */ /* 0x0001e20008100032 */
[----:B------:R-:W-:Y:S01]  /*4180*/  PRMT R0, RZ, 0x7610, R0 ;  /* 0x00007610ff007816 */ /* 0x000fe20000000000 */
[----:B------:R-:W-:Y:S01]  /*4190*/  IMAD.MOV.U32 R19, RZ, RZ, -0x1 ;  /* 0xffffffffff137424 */ /* 0x000fe200078e00ff */
[----:B------:R-:W-:Y:S01]  /*41a0*/  LEA R16, P0, R2, R16, 0x1 ;  /* 0x0000001002107211 */ /* 0x000fe200078008ff */
[----:B------:R-:W-:Y:S02]  /*41b0*/  IMAD.MOV.U32 R18, RZ, RZ, -0x1 ;  /* 0xffffffffff127424 */ /* 0x000fe400078e00ff */
[----:B------:R-:W-:Y:S01]  /*41c0*/  IMAD.MOV.U32 R2, RZ, RZ, -0x1 ;  /* 0xffffffffff027424 */ /* 0x000fe200078e00ff */
[----:B------:R-:W-:-:S02]  /*41d0*/  IADD3.X R17, R17, UR41, RZ, P0, !PT ;  /* 0x0000002911117c10 */ /* 0x000fc400087fe4ff */
[----:B------:R-:W-:-:S04]  /*41e0*/  ISETP.GE.U32.AND P0, PT, R16, UR4, PT ;  /* 0x0000000410007c0c */ /* 0x000fc8000bf06070 */
[----:B------:R-:W-:-:S13]  /*41f0*/  ISETP.GE.U32.AND.EX P0, PT, R17, UR5, PT, P0 ;  /* 0x0000000511007c0c */ /* 0x000fda000bf06100 */
[----:B0-----:R-:W-:Y:S05]  /*4200*/  @P0 BRA `(.L_x_87) ;  /* 0x0000000400740947 */ /* 0x001fea0003800000 */
[----:B------:R-:W0:Y:S01]  /*4210*/  S2UR UR6, SR_CTAID.X ;  /* 0x00000000000679c3 */ /* 0x000e220000002500 */
[----:B------:R-:W-:Y:S01]  /*4220*/  ULDC.64 UR4, c[0x0][0x628] ;  /* 0x00018a0000047ab9 */ /* 0x000fe20000000a00 */
[----:B------:R-:W-:Y:S01]  /*4230*/  ULDC UR7, c[0x0][0x150] ;  /* 0x0000540000077ab9 */ /* 0x000fe20000000800 */
[----:B------:R-:W-:Y:S01]  /*4240*/  ISETP.NE.U32.AND P0, PT, RZ, UR4, PT ;  /* 0x00000004ff007c0c */ /* 0x000fe2000bf05070 */
[----:B------:R-:W-:Y:S01]  /*4250*/  ULDC UR15, c[0x0][0x630] ;  /* 0x00018c00000f7ab9 */ /* 0x000fe20000000800 */
[C---:B------:R-:W-:Y:S02]  /*4260*/  R2UR UR16, R16.reuse ;  /* 0x00000000101072ca */ /* 0x040fe400000e0000 */
[----:B------:R-:W-:Y:S01]  /*4270*/  ISETP.NE.AND.EX P0, PT, RZ, UR5, PT, P0 ;  /* 0x00000005ff007c0c */ /* 0x000fe2000bf05300 */
[----:B------:R-:W2:Y:S01]  /*4280*/  S2UR UR19, SR_CTAID.Y ;  /* 0x00000000001379c3 */ /* 0x000ea20000002600 */
[----:B------:R-:W-:Y:S02]  /*4290*/  R2UR UR12, R16 ;  /* 0x00000000100c72ca */ /* 0x000fe400000e0000 */
[----:B------:R-:W-:-:S02]  /*42a0*/  R2UR UR13, R17 ;  /* 0x00000000110d72ca */ /* 0x000fc400000e0000 */
[----:B0-----:R-:W-:-:S05]  /*42b0*/  I2FP.F32.U32 R0, UR6 ;  /* 0x0000000600007c45 */ /* 0x001fca0008201000 */
[----:B------:R-:W-:Y:S01]  /*42c0*/  FMUL R0, R0, UR7 ;  /* 0x0000000700007c20 */ /* 0x000fe20008400000 */
[----:B------:R-:W-:Y:S01]  /*42d0*/  ULDC UR7, c[0x0][0x154] ;  /* 0x0000550000077ab9 */ /* 0x000fe20000000800 */
[----:B--2---:R-:W-:-:S04]  /*42e0*/  I2FP.F32.U32 R2, UR19 ;  /* 0x0000001300027c45 */ /* 0x004fc80008201000 */
[----:B------:R-:W0:Y:S01]  /*42f0*/  F2I.U32.TRUNC.NTZ R0, R0 ;  /* 0x0000000000007305 */ /* 0x000e22000020f000 */
[----:B------:R-:W-:Y:S01]  /*4300*/  FMUL R2, R2, UR7 ;  /* 0x0000000702027c20 */ /* 0x000fe20008400000 */
[----:B------:R-:W-:Y:S06]  /*4310*/  @!P0 BRA `(.L_x_88) ;  /* 0x0000000000308947 */ /* 0x000fec0003800000 */
        /* <DEDUP_REMOVED lines=12> */
.L_x_88:
[----:B------:R-:W-:Y:S01]  /*43e0*/  USHF.R.U64 UR8, UR12, UR15, UR13 ;  /* 0x0000000f0c087299 */ /* 0x000fe2000800120d */
[----:B------:R-:W-:Y:S01]  /*43f0*/  R2UR UR5, R17 ;  /* 0x00000000110572ca */ /* 0x000fe200000e0000 */
[----:B------:R-:W-:Y:S01]  /*4400*/  USHF.R.U32.HI UR4, URZ, UR15, UR13 ;  /* 0x0000000f3f047299 */ /* 0x000fe2000801160d */
[----:B------:R-:W2:Y:S01]  /*4410*/  F2I.U32.TRUNC.NTZ R2, R2 ;  /* 0x0000000200027305 */ /* 0x000ea2000020f000 */
[----:B------:R-:W-:Y:S01]  /*4420*/  UIADD3 UR9, UP0, URZ, -UR8, URZ ;  /* 0x800000083f097290 */ /* 0x000fe2000ff1e03f */
[----:B------:R-:W-:Y:S01]  /*4430*/  ULDC.64 UR10, c[0x0][0x620] ;  /* 0x00018800000a7ab9 */ /* 0x000fe20000000a00 */
[----:B------:R-:W-:Y:S02]  /*4440*/  ULDC UR12, c[0x0][0x144] ;  /* 0x00005100000c7ab9 */ /* 0x000fe40000000800 */
[----:B------:R-:W-:Y:S01]  /*4450*/  UIADD3.X UR4, URZ, ~UR4, URZ, UP0, !UPT ;  /* 0x800000043f047290 */ /* 0x000fe200087fe43f */
[----:B------:R-:W-:Y:S01]  /*4460*/  ULDC UR24, c[0x0][0x148] ;  /* 0x0000520000187ab9 */ /* 0x000fe20000000800 */
[----:B------:R-:W-:-:S02]  /*4470*/  ULDC UR22, c[0x0][0x648] ;  /* 0x0001920000167ab9 */ /* 0x000fc40000000800 */
[----:B------:R-:W-:Y:S01]  /*4480*/  UIMAD UR7, UR4, UR10, URZ ;  /* 0x0000000a040772a4 */ /* 0x000fe2000f8e023f */
[----:B------:R-:W-:Y:S02]  /*4490*/  ULDC UR23, c[0x0][0x638] ;  /* 0x00018e0000177ab9 */ /* 0x000fe40000000800 */
[----:B------:R-:W-:Y:S01]  /*44a0*/  UMOV UR4, UR16 ;  /* 0x0000001000047c82 */ /* 0x000fe20008000000 */
[----:B------:R-:W-:Y:S01]  /*44b0*/  UIMAD UR7, UR9, UR11, UR7 ;  /* 0x0000000b090772a4 */ /* 0x000fe2000f8e0207 */
[----:B0-----:R-:W-:Y:S01]  /*44c0*/  R2UR UR11, R0 ;  /* 0x00000000000b72ca */ /* 0x001fe200000e0000 */
[----:B------:R-:W-:Y:S01]  /*44d0*/  UIMAD.WIDE.U32 UR4, UR9, UR10, UR4 ;  /* 0x0000000a090472a5 */ /* 0x000fe2000f8e0004 */
[----:B--2---:R-:W-:Y:S01]  /*44e0*/  R2UR UR13, R2 ;  /* 0x00000000020d72ca */ /* 0x004fe200000e0000 */
[----:B------:R-:W-:Y:S01]  /*44f0*/  ULDC UR16, c[0x0][0x608] ;  /* 0x0001820000107ab9 */ /* 0x000fe20000000800 */
[----:B------:R-:W-:Y:S01]  /*4500*/  ULDC UR10, c[0x0][0x618] ;  /* 0x00018600000a7ab9 */ /* 0x000fe20000000800 */
[----:B------:R-:W-:Y:S01]  /*4510*/  UIADD3 UR7, UR5, UR7, URZ ;  /* 0x0000000705077290 */ /* 0x000fe2000fffe03f */
[----:B------:R-:W-:-:S03]  /*4520*/  ULDC UR9, c[0x0][0x600] ;  /* 0x0001800000097ab9 */ /* 0x000fc60000000800 */
[----:B------:R-:W-:Y:S02]  /*4530*/  USHF.R.U64 UR14, UR4, UR10, UR7 ;  /* 0x0000000a040e7299 */ /* 0x000fe40008001207 */
[----:B------:R-:W-:Y:S01]  /*4540*/  USHF.R.U32.HI UR7, URZ, UR10, UR7 ;  /* 0x0000000a3f077299 */ /* 0x000fe20008011607 */
[----:B------:R-:W-:Y:S02]  /*4550*/  ULDC.64 UR4, c[0x0][0x640] ;  /* 0x0001900000047ab9 */ /* 0x000fe40000000a00 */
[----:B------:R-:W-:Y:S01]  /*4560*/  ULDC UR10, c[0x0][0x658] ;  /* 0x00019600000a7ab9 */ /* 0x000fe20000000800 */
[----:B------:R-:W-:Y:S01]  /*4570*/  ISETP.NE.U32.AND P0, PT, RZ, UR4, PT ;  /* 0x00000004ff007c0c */ /* 0x000fe2000bf05070 */
[----:B------:R-:W-:Y:S02]  /*4580*/  USHF.R.U64 UR17, UR14, UR16, UR7 ;  /* 0x000000100e117299 */ /* 0x000fe40008001207 */
[----:B------:R-:W-:Y:S01]  /*4590*/  USHF.R.U32.HI UR7, URZ, UR16, UR7 ;  /* 0x000000103f077299 */ /* 0x000fe20008011607 */
[----:B------:R-:W-:Y:S01]  /*45a0*/  ISETP.NE.AND.EX P0, PT, RZ, UR5, PT, P0 ;  /* 0x00000005ff007c0c */ /* 0x000fe2000bf05300 */
[----:B------:R-:W-:-:S02]  /*45b0*/  UIADD3 UR11, -UR11, URZ, URZ ;  /* 0x0000003f0b0b7290 */ /* 0x000fc4000fffe13f */
[----:B------:R-:W-:Y:S02]  /*45c0*/  USHF.R.U64 UR16, UR17, UR10, UR7 ;  /* 0x0000000a11107299 */ /* 0x000fe40008001207 */
[----:B------:R-:W-:Y:S02]  /*45d0*/  UIADD3 UR20, -UR13, URZ, URZ ;  /* 0x0000003f0d147290 */ /* 0x000fe4000fffe13f */
[----:B------:R-:W-:Y:S02]  /*45e0*/  UIMAD UR21, UR12, UR11, UR6 ;  /* 0x0000000b0c1572a4 */ /* 0x000fe4000f8e0206 */
[----:B------:R-:W-:Y:S02]  /*45f0*/  UIADD3 UR15, UR9, -0x1, URZ ;  /* 0xffffffff090f7890 */ /* 0x000fe4000fffe03f */
[----:B------:R-:W-:Y:S01]  /*4600*/  USHF.R.U32.HI UR13, URZ, UR10, UR7 ;  /* 0x0000000a3f0d7299 */ /* 0x000fe20008011607 */
[----:B------:R-:W-:Y:S01]  /*4610*/  UMOV UR12, UR16 ;  /* 0x00000010000c7c82 */ /* 0x000fe20008000000 */
[----:B------:R-:W-:Y:S10]  /*4620*/  @!P0 BRA `(.L_x_89) ;  /* 0x0000000000288947 */ /* 0x000ff40003800000 */
        /* <DEDUP_REMOVED lines=10> */
.L_x_89:
[----:B------:R-:W-:Y:S01]  /*46d0*/  UISETP.NE.AND UP0, UPT, UR38, URZ, UPT ;  /* 0x0000003f2600728c */ /* 0x000fe2000bf05270 */
[----:B------:R-:W-:Y:S01]  /*46e0*/  IMAD.MOV.U32 R0, RZ, RZ, 0x1 ;  /* 0x00000001ff007424 */ /* 0x000fe200078e00ff */
[----:B------:R-:W-:Y:S01]  /*46f0*/  USHF.R.U64 UR4, UR12, UR22, UR13 ;  /* 0x000000160c047299 */ /* 0x000fe2000800120d */
[----:B------:R-:W-:Y:S01]  /*4700*/  IMAD.U32 R2, RZ, RZ, UR8 ;  /* 0x00000008ff027e24 */ /* 0x000fe2000f8e00ff */
[----:B------:R-:W-:Y:S02]  /*4710*/  ULOP3.LUT UR17, UR17, UR45, URZ, 0xc0, !UPT ;  /* 0x0000002d11117292 */ /* 0x000fe4000f8ec03f */
[----:B------:R-:W-:Y:S02]  /*4720*/  UIADD3 UR5, -UR4, URZ, URZ ;  /* 0x0000003f04057290 */ /* 0x000fe4000fffe13f */
[----:B------:R-:W-:Y:S02]  /*4730*/  ULOP3.LUT UR15, UR14, UR15, URZ, 0xc0, !UPT ;  /* 0x0000000f0e0f7292 */ /* 0x000fe4000f8ec03f */
[----:B------:R-:W-:-:S02]  /*4740*/  UIMAD UR4, UR43, UR4, UR17 ;  /* 0x000000042b0472a4 */ /* 0x000fc4000f8e0211 */
[----:B------:R-:W-:Y:S02]  /*4750*/  @UP0 UIMAD UR21, UR24, UR20, UR19 ;  /* 0x00000014181502a4 */ /* 0x000fe4000f8e0213 */
[----:B------:R-:W-:-:S03]  /*4760*/  UIMAD UR16, UR5, UR23, UR16 ;  /* 0x00000017051072a4 */ /* 0x000fc6000f8e0210 */
[----:B------:R-:W-:Y:S01]  /*4770*/  ULDC UR5, c[0x0][0x610] ;  /* 0x0001840000057ab9 */ /* 0x000fe20000000800 */
[----:B------:R-:W-:Y:S02]  /*4780*/  UIMAD UR16, UR16, UR9, UR15 ;  /* 0x00000009101072a4 */ /* 0x000fe4000f8e020f */
[----:B------:R-:W-:-:S04]  /*4790*/  UIMAD UR4, UR4, UR5, UR21 ;  /* 0x00000005040472a4 */ /* 0x000fc8000f8e0215 */
[----:B------:R-:W-:Y:S02]  /*47a0*/  USEL UR5, UR16, UR4, !UP0 ;  /* 0x0000000410057287 */ /* 0x000fe4000c000000 */
[----:B------:R-:W-:-:S04]  /*47b0*/  USEL UR4, UR4, UR16, !UP0 ;  /* 0x0000001004047287 */ /* 0x000fc8000c000000 */
[----:B------:R-:W-:Y:S02]  /*47c0*/  IMAD.U32 R18, RZ, RZ, UR5 ;  /* 0x00000005ff127e24 */ /* 0x000fe4000f8e00ff */
[----:B------:R-:W-:-:S07]  /*47d0*/  IMAD.U32 R19, RZ, RZ, UR4 ;  /* 0x00000004ff137e24 */ /* 0x000fce000f8e00ff */
.L_x_87:
[----:B------:R-:W-:Y:S01]  /*47e0*/  UIADD3 UR44, UR40, UR44, URZ ;  /* 0x0000002c282c7290 */ /* 0x000fe2000fffe03f */
[----:B------:R-:W-:Y:S02]  /*47f0*/  LOP3.LUT P0, RZ, R0, 0xff, RZ, 0xc0, !PT ;  /* 0x000000ff00ff7812 */ /* 0x000fe4000780c0ff */
[----:B------:R-:W-:Y:S01]  /*4800*/  LOP3.LUT R60, R60, 0x1, RZ, 0x3c, !PT ;  /* 0x000000013c3c7812 */ /* 0x000fe200078e3cff */
[----:B------:R-:W-:Y:S02]  /*4810*/  USHF.R.U32.HI UR4, URZ, 0x4, UR44 ;  /* 0x000000043f047899 */ /* 0x000fe4000801162c */
[----:B------:R-:W-:Y:S02]  /*4820*/  UISETP.GT.U32.AND UP0, UPT, UR44, 0xf, UPT ;  /* 0x0000000f2c00788c */ /* 0x000fe4000bf04070 */
[----:B------:R-:W-:Y:S02]  /*4830*/  ULOP3.LUT UR4, UR4, 0x1, URZ, 0xc0, !UPT ;  /* 0x0000000104047892 */ /* 0x000fe4000f8ec03f */
[----:B------:R-:W-:-:S02]  /*4840*/  UISETP.LT.U32.AND UP0, UPT, UR40, 0x10, UP0 ;  /* 0x000000102800788c */ /* 0x000fc40008701070 */
[----:B------:R-:W-:Y:S02]  /*4850*/  UISETP.NE.U32.AND UP1, UPT, UR4, 0x1, UPT ;  /* 0x000000010400788c */ /* 0x000fe4000bf25070 */
[----:B------:R-:W-:Y:S02]  /*4860*/  USEL UR5, URZ, 0x1, !UP0 ;  /* 0x000000013f057887 */ /* 0x000fe4000c000000 */
[----:B------:R-:W-:Y:S02]  /*4870*/  UISETP.GT.U32.AND UP1, UPT, UR40, 0xf, !UP1 ;  /* 0x0000000f2800788c */ /* 0x000fe4000cf24070 */
[----:B------:R-:W-:Y:S02]  /*4880*/  ULOP3.LUT UR44, UR44, 0xf, URZ, 0xc0, !UPT ;  /* 0x0000000f2c2c7892 */ /* 0x000fe4000f8ec03f */
[----:B------:R-:W-:-:S04]  /*4890*/  USEL UR4, URZ, 0x1, !UP1 ;  /* 0x000000013f047887 */ /* 0x000fc8000c800000 */
[----:B------:R-:W-:Y:S01]  /*48a0*/  ULOP3.LUT UR46, UR4, UR46, UR5, 0x96, !UPT ;  /* 0x0000002e042e7292 */ /* 0x000fe2000f8e9605 */
[----:B------:R-:W-:Y:S11]  /*48b0*/  @P0 BRA `(.L_x_90) ;  /* 0xffffffd0005c0947 */ /* 0x000ff6000383ffff */
[----:B------:R-:W-:Y:S05]  /*48c0*/  EXIT ;  /* 0x000000000000794d */ /* 0x000fea0003800000 */
.L_x_17:
[----:B------:R-:W-:-:S08]  /*48d0*/  ISETP.NE.AND P0, PT, RZ, UR6, PT ;  /* 0x00000006ff007c0c */ /* 0x000fd0000bf05270 */
[----:B------:R-:W0:-:S00]  /*48e0*/  USETMAXREG.DEALLOC.CTAPOOL 0x28 ;  /* 0x00000028000079c8 */ /* 0x000e0000080e0500 */
[----:B------:R-:W-:Y:S05]  /*48f0*/  @P0 EXIT ;  /* 0x000000000000094d */ /* 0x000fea0003800000 */
[----:B0-----:R-:W-:Y:S01]  /*4900*/  LOP3.LUT P0, RZ, R0, 0xff, RZ, 0xc0, !PT ;  /* 0x000000ff00ff7812 */ /* 0x001fe2000780c0ff */
[----:B------:R-:W-:Y:S02]  /*4910*/  IMAD.MOV.U32 R0, RZ, RZ, 0x1 ;  /* 0x00000001ff007424 */ /* 0x000fe400078e00ff */
[----:B------:R-:W-:-:S10]  /*4920*/  IMAD.MOV.U32 R8, RZ, RZ, RZ ;  /* 0x000000ffff087224 */ /* 0x000fd400078e00ff */
[----:B------:R-:W-:Y:S05]  /*4930*/  @!P0 BRA `(.L_x_91) ;  /* 0x0000000c00388947 */ /* 0x000fea0003800000 */
[----:B------:R-:W0:Y:S01]  /*4940*/  S2R R11, SR_CgaCtaId ;  /* 0x00000000000b7919 */ /* 0x000e220000008800 */
[----:B------:R-:W-:Y:S01]  /*4950*/  LOP3.LUT P0, RZ, R3, 0x1f, RZ, 0xc0, !PT ;  /* 0x0000001f03ff7812 */ /* 0x000fe2000780c0ff */
[----:B------:R-:W-:Y:S01]  /*4960*/  ULDC UR5, c[0x0][0x658] ;  /* 0x0001960000057ab9 */ /* 0x000fe20000000800 */
[C---:B------:R-:W-:Y:S01]  /*4970*/  ISETP.NE.AND P3, PT, R4.reuse, RZ, PT ;  /* 0x000000ff0400720c */ /* 0x040fe20003f65270 */
[----:B------:R-:W-:Y:S01]  /*4980*/  UMOV UR6, 0xffffffff ;  /* 0xffffffff00067882 */ /* 0x000fe20000000000 */
[----:B------:R-:W-:Y:S01]  /*4990*/  ISETP.NE.OR P0, PT, R4, RZ, !P0 ;  /* 0x000000ff0400720c */ /* 0x000fe20004705670 */
[----:B------:R-:W-:Y:S01]  /*49a0*/  IMAD.MOV.U32 R4, RZ, RZ, 0xc00 ;  /* 0x00000c00ff047424 */ /* 0x000fe200078e00ff */
[----:B------:R-:W-:Y:S01]  /*49b0*/  BSSY B0, `(.L_x_91) ;  /* 0x00000c6000007945 */ /* 0x000fe20003800000 */
[----:B------:R-:W-:Y:S01]  /*49c0*/  USHF.L.U32 UR6, UR6, UR5, URZ ;  /* 0x0000000506067299 */ /* 0x000fe2000800063f */
[----:B------:R-:W-:Y:S01]  /*49d0*/  IMAD.MOV.U32 R10, RZ, RZ, 0x1 ;  /* 0x00000001ff0a7424 */ /* 0x000fe200078e00ff */
[----:B------:R-:W-:Y:S01]  /*49e0*/  ULDC UR4, c[0x0][0x600] ;  /* 0x0001800000047ab9 */ /* 0x000fe20000000800 */
[----:B------:R-:W-:Y:S01]  /*49f0*/  IMAD.MOV.U32 R0, RZ, RZ, 0x1 ;  /* 0x00000001ff007424 */ /* 0x000fe200078e00ff */
[----:B------:R-:W-:Y:S01]  /*4a00*/  UMOV UR7, 0x1 ;  /* 0x0000000100077882 */ /* 0x000fe20000000000 */
[----:B------:R-:W-:Y:S01]  /*4a10*/  IMAD.MOV.U32 R8, RZ, RZ, RZ ;  /* 0x000000ffff087224 */ /* 0x000fe200078e00ff */
[----:B------:R-:W-:-:S02]  /*4a20*/  UIADD3 UR22, UR39, 0x1, URZ ;  /* 0x0000000127167890 */ /* 0x000fc4000fffe03f */
[----:B------:R-:W-:Y:S02]  /*4a30*/  ULOP3.LUT UR23, UR36, 0x2, URZ, 0xfc, !UPT ;  /* 0x0000000224177892 */ /* 0x000fe4000f8efc3f */
[----:B------:R-:W-:Y:S02]  /*4a40*/  UIADD3 UR4, UR4, -0x1, URZ ;  /* 0xffffffff04047890 */ /* 0x000fe4000fffe03f */
[----:B------:R-:W-:Y:S02]  /*4a50*/  USHF.L.U32 UR5, UR7, UR5, URZ ;  /* 0x0000000507057299 */ /* 0x000fe4000800063f */
[----:B------:R-:W-:Y:S01]  /*4a60*/  ULOP3.LUT UR6, URZ, UR6, URZ, 0x33, !UPT ;  /* 0x000000063f067292 */ /* 0x000fe2000f8e333f */
[----:B------:R-:W-:Y:S01]  /*4a70*/  ULDC.64 UR20, c[0x0][0x198] ;  /* 0x0000660000147ab9 */ /* 0x000fe20000000a00 */
[----:B0-----:R-:W-:-:S05]  /*4a80*/  LOP3.LUT R11, R11, 0x1, RZ, 0xc0, !PT ;  /* 0x000000010b0b7812 */ /* 0x001fca00078ec0ff */
[----:B------:R-:W-:-:S07]  /*4a90*/  IMAD R9, R11, R4, 0x20200 ;  /* 0x000202000b097424 */ /* 0x000fce00078e0204 */
.L_x_103:
[----:B------:R-:W-:-:S03]  /*4aa0*/  UMOV UR7, 0xffffffff ;  /* 0xffffffff00077882 */ /* 0x000fc60000000000 */
[----:B------:R-:W-:Y:S05]  /*4ab0*/  BRA.DIV UR7, `(.L_x_92) ;  /* 0x0000001607a07947 */ /* 0x000fea000b800000 */
[----:B------:R-:W-:-:S13]  /*4ac0*/  ELECT P6, URZ, PT ;  /* 0x00000000003f782f */ /* 0x000fda00038c0000 */
.L_x_128:
[----:B------:R-:W0:Y:S01]  /*4ad0*/  LDC R3, c[0x0][0x28c] ;  /* 0x0000a300ff037b82 */ /* 0x000e220000000800 */
[----:B------:R-:W-:Y:S01]  /*4ae0*/  BSSY B1, `(.L_x_93) ;  /* 0x000003b000017945 */ /* 0x000fe20003800000 */
[----:B0-----:R-:W-:-:S13]  /*4af0*/  ISETP.LT.OR P6, PT, R3, 0x1, !P6 ;  /* 0x000000010300780c */ /* 0x001fda00077c1670 */
[----:B------:R-:W-:Y:S05]  /*4b00*/  @P6 BRA `(.L_x_94) ;  /* 0x0000000000e06947 */ /* 0x000fea0003800000 */
[----:B------:R-:W-:Y:S02]  /*4b10*/  IMAD R18, R18, 0x2, R11 ;  /* 0x0000000212127824 */ /* 0x000fe400078e020b */
[----:B------:R-:W-:Y:S02]  /*4b20*/  IMAD.SHL.U32 R19, R19, 0x40, RZ ;  /* 0x0000004013137824 */ /* 0x000fe400078e00ff */
[----:B------:R-:W-:Y:S02]  /*4b30*/  IMAD.MOV.U32 R13, RZ, RZ, RZ ;  /* 0x000000ffff0d7224 */ /* 0x000fe400078e00ff */
[----:B------:R-:W-:Y:S02]  /*4b40*/  IMAD.U32 R14, RZ, RZ, UR22 ;  /* 0x00000016ff0e7e24 */ /* 0x000fe4000f8e00ff */
[----:B------:R-:W-:Y:S02]  /*4b50*/  IMAD.MOV.U32 R3, RZ, RZ, R0 ;  /* 0x000000ffff037224 */ /* 0x000fe400078e0000 */
[----:B------:R-:W-:-:S02]  /*4b60*/  IMAD.MOV.U32 R4, RZ, RZ, R8 ;  /* 0x000000ffff047224 */ /* 0x000fc400078e0008 */
[----:B------:R-:W-:-:S07]  /*4b70*/  IMAD R18, R18, 0x18, RZ ;  /* 0x0000001812127824 */ /* 0x000fce00078e02ff */
.L_x_98:
[----:B------:R-:W0:Y:S01]  /*4b80*/  S2R R6, SR_CgaCtaId ;  /* 0x0000000000067919 */ /* 0x000e220000008800 */
[----:B------:R-:W-:-:S04]  /*4b90*/  MOV R5, 0x400 ;  /* 0x0000040000057802 */ /* 0x000fc80000000f00 */
[----:B0-----:R-:W-:Y:S02]  /*4ba0*/  LEA R7, R6, R5, 0x18 ;  /* 0x0000000506077211 */ /* 0x001fe400078ec0ff */
[----:B------:R-:W-:Y:S01]  /*4bb0*/  SHF.L.U32 R5, R3, 0x1f, RZ ;  /* 0x0000001f03057819 */ /* 0x000fe200000006ff */
[----:B------:R-:W0:Y:S02]  /*4bc0*/  @!P3 LDC R6, c[0x0][0x500] ;  /* 0x00014000ff06bb82 */ /* 0x000e240000000800 */
[----:B------:R-:W-:-:S04]  /*4bd0*/  IMAD R12, R4, 0x8, R7 ;  /* 0x00000008040c7824 */ /* 0x000fc800078e0207 */
[----:B------:R-:W1:Y:S02]  /*4be0*/  SYNCS.PHASECHK.TRANS64.TRYWAIT P1, [R12+URZ+0x80], R5 ;  /* 0x000080050c0075a7 */ /* 0x000e64000802017f */
[----:B-1----:R-:W-:Y:S05]  /*4bf0*/  @!P1 BRA `(.L_x_95) ;  /* 0x0000001400709947 */ /* 0x002fea0003800000 */
.L_x_129:
[----:B------:R-:W-:Y:S01]  /*4c00*/  UPRMT UR7, UR23, 0x9910, URZ ;  /* 0x0000991017077896 */ /* 0x000fe2000800003f */
[----:B0-----:R0:W-:Y:S03]  /*4c10*/  @!P3 SYNCS.ARRIVE.TRANS64 RZ, [R12+URZ], R6 ;  /* 0x000000060cffb9a7 */ /* 0x0011e6000800003f */
[----:B------:R-:W-:-:S06]  /*4c20*/  UISETP.NE.AND UP0, UPT, UR7, 0x2, UPT ;  /* 0x000000020700788c */ /* 0x000fcc000bf05270 */
[----:B------:R-:W-:-:S13]  /*4c30*/  PLOP3.LUT P1, PT, PT, PT, UP0, 0x80, 0x0 ;  /* 0x000000000000781c */ /* 0x000fda0003f2f008 */
[----:B0-----:R-:W-:Y:S05]  /*4c40*/  @P1 BRA `(.L_x_96) ;  /* 0x0000000000041947 */ /* 0x001fea0003800000 */
[----:B------:R-:W-:Y:S01]  /*4c50*/  BPT.TRAP 0x1 ;  /* 0x000000040000795c */ /* 0x000fe20000300000 */
.L_x_96:
[----:B------:R-:W-:Y:S05]  /*4c60*/  @P0 BRA `(.L_x_97) ;  /* 0x0000000000040947 */ /* 0x000fea0003800000 */
[----:B------:R-:W-:Y:S01]  /*4c70*/  BPT.TRAP 0x1 ;  /* 0x000000040000795c */ /* 0x000fe20000300000 */
.L_x_97:
[C---:B-1----:R-:W-:Y:S01]  /*4c80*/  IMAD R5, R4.reuse, 0x2000, R7 ;  /* 0x0000200004057824 */ /* 0x042fe200078e0207 */
[----:B------:R-:W-:Y:S01]  /*4c90*/  R2UR UR18, R7 ;  /* 0x00000000071272ca */ /* 0x000fe200000e0000 */
[----:B------:R-:W-:Y:S01]  /*4ca0*/  IMAD R6, R4, 0x1800, R9 ;  /* 0x0000180004067824 */ /* 0x000fe200078e0209 */
[----:B------:R-:W-:Y:S01]  /*4cb0*/  R2UR UR9, R12 ;  /* 0x000000000c0972ca */ /* 0x000fe200000e0000 */
[----:B------:R-:W-:Y:S01]  /*4cc0*/  VIADD R14, R14, 0xffffffff ;  /* 0xffffffff0e0e7836 */ /* 0x000fe20000000000 */
[----:B------:R-:W-:Y:S01]  /*4cd0*/  R2UR UR7, R5 ;  /* 0x00000000050772ca */ /* 0x000fe200000e0000 */
[----:B------:R-:W-:Y:S01]  /*4ce0*/  UIADD3 UR14, UP0, UR20, 0xf0, URZ ;  /* 0x000000f0140e7890 */ /* 0x000fe2000ff1e03f */
[----:B------:R-:W-:Y:S01]  /*4cf0*/  R2UR UR8, R6 ;  /* 0x00000000060872ca */ /* 0x000fe200000e0000 */
[----:B------:R-:W-:Y:S01]  /*4d00*/  UIADD3 UR24, UP1, UR20, 0x1f0, URZ ;  /* 0x000001f014187890 */ /* 0x000fe2000ff3e03f */
[----:B------:R-:W-:Y:S01]  /*4d10*/  R2UR UR11, R19 ;  /* 0x00000000130b72ca */ /* 0x000fe200000e0000 */
[----:B------:R-:W-:Y:S01]  /*4d20*/  UIADD3.X UR15, URZ, UR21, URZ, UP0, !UPT ;  /* 0x000000153f0f7290 */ /* 0x000fe200087fe43f */
[C---:B------:R-:W-:Y:S01]  /*4d30*/  R2UR UR10, R13.reuse ;  /* 0x000000000d0a72ca */ /* 0x040fe200000e0000 */
[----:B------:R-:W-:Y:S01]  /*4d40*/  VIADD R4, R4, 0x1 ;  /* 0x0000000104047836 */ /* 0x000fe20000000000 */
[----:B------:R-:W-:Y:S01]  /*4d50*/  R2UR UR12, R2 ;  /* 0x00000000020c72ca */ /* 0x000fe200000e0000 */
[----:B------:R-:W-:Y:S01]  /*4d60*/  UIADD3.X UR25, URZ, UR21, URZ, UP1, !UPT ;  /* 0x000000153f197290 */ /* 0x000fe20008ffe43f */
[----:B------:R-:W-:Y:S01]  /*4d70*/  R2UR UR19, R18 ;  /* 0x00000000121372ca */ /* 0x000fe200000e0000 */
[----:B------:R-:W-:Y:S01]  /*4d80*/  UMOV UR16, 0x0 ;  /* 0x0000000000107882 */ /* 0x000fe20000000000 */
[----:B------:R-:W-:Y:S01]  /*4d90*/  ISETP.GT.AND P2, PT, R14, 0x1, PT ;  /* 0x000000010e00780c */ /* 0x000fe20003f44270 */
[----:B------:R-:W-:Y:S01]  /*4da0*/  UIADD3 UR13, UR7, 0x200, URZ ;  /* 0x00000200070d7890 */ /* 0x000fe2000fffe03f */
[C---:B------:R-:W-:Y:S01]  /*4db0*/  ISETP.NE.AND P1, PT, R4.reuse, 0x10, PT ;  /* 0x000000100400780c */ /* 0x040fe20003f25270 */
[----:B------:R-:W-:Y:S01]  /*4dc0*/  UIADD3 UR7, UR18, UR8, URZ ;  /* 0x0000000812077290 */ /* 0x000fe2000fffe03f */
[----:B------:R-:W-:Y:S01]  /*4dd0*/  VIADD R13, R13, 0x80 ;  /* 0x000000800d0d7836 */ /* 0x000fe20000000000 */
[----:B------:R-:W-:Y:S01]  /*4de0*/  UMOV UR17, 0x10000000 ;  /* 0x1000000000117882 */ /* 0x000fe20000000000 */
[----:B------:R-:W-:Y:S01]  /*4df0*/  UMOV UR26, 0x30000 ;  /* 0x00030000001a7882 */ /* 0x000fe20000000000 */
[----:B------:R-:W-:Y:S01]  /*4e00*/  SEL R6, RZ, 0x1, P1 ;  /* 0x00000001ff067807 */ /* 0x000fe20000800000 */
[----:B------:R-:W-:Y:S01]  /*4e10*/  UMOV UR8, UR13 ;  /* 0x0000000d00087c82 */ /* 0x000fe20008000000 */
[----:B------:R-:W-:Y:S01]  /*4e20*/  SEL R4, R4, RZ, P1 ;  /* 0x000000ff04047207 */ /* 0x000fe20000800000 */
[----:B------:R0:W-:Y:S01]  /*4e30*/  UTMALDG.3D [UR8], [UR14], desc[UR16] ;  /* 0x000010080e0075b4 */ /* 0x0001e20008011000 */
[----:B------:R-:W-:Y:S01]  /*4e40*/  LOP3.LUT R3, R3, R6, RZ, 0x3c, !PT ;  /* 0x0000000603037212 */ /* 0x000fe200078e3cff */
[----:B0-----:R-:W-:Y:S01]  /*4e50*/  UMOV UR11, UR19 ;  /* 0x00000013000b7c82 */ /* 0x001fe20008000000 */
[----:B------:R-:W-:-:S02]  /*4e60*/  UMOV UR8, UR7 ;  /* 0x0000000700087c82 */ /* 0x000fc40008000000 */
[----:B------:R0:W-:Y:S02]  /*4e70*/  UTMALDG.3D.MULTICAST [UR8], [UR24], UR26, desc[UR16] ;  /* 0x00001008180073b4 */ /* 0x0001e4000801181a */
[----:B0-----:R-:W-:Y:S05]  /*4e80*/  @P2 BRA `(.L_x_98) ;  /* 0xfffffffc003c2947 */ /* 0x001fea000383ffff */
.L_x_94:
[----:B------:R-:W-:Y:S05]  /*4e90*/  BSYNC B1 ;  /* 0x0000000000017941 */ /* 0x000fea0003800000 */
.L_x_93:
[----:B------:R-:W-:Y:S01]  /*4ea0*/  LOP3.LUT P4, RZ, R10, 0xff, RZ, 0xc0, !PT ;  /* 0x000000ff0aff7812 */ /* 0x000fe2000788c0ff */
[----:B------:R-:W-:Y:S01]  /*4eb0*/  VIADD R8, R8, UR39 ;  /* 0x0000002708087c36 */ /* 0x000fe20008000000 */
[----:B------:R-:W-:Y:S01]  /*4ec0*/  ULDC.64 UR8, c[0x0][0x650] ;  /* 0x0001940000087ab9 */ /* 0x000fe20000000a00 */
[----:B------:R-:W-:Y:S01]  /*4ed0*/  BSSY B1, `(.L_x_99) ;  /* 0x0000071000017945 */ /* 0x000fe20003800000 */
[----:B------:R-:W-:Y:S01]  /*4ee0*/  IMAD.MOV.U32 R19, RZ, RZ, -0x1 ;  /* 0xffffffffff137424 */ /* 0x000fe200078e00ff */
[----:B------:R-:W-:Y:S01]  /*4ef0*/  PRMT R10, RZ, 0x7610, R10 ;  /* 0x00007610ff0a7816 */ /* 0x000fe2000000000a */
[----:B------:R-:W-:Y:S01]  /*4f00*/  IMAD.MOV.U32 R18, RZ, RZ, -0x1 ;  /* 0xffffffffff127424 */ /* 0x000fe200078e00ff */
[C---:B------:R-:W-:Y:S02]  /*4f10*/  ISETP.GT.U32.AND P1, PT, R8.reuse, 0xf, PT ;  /* 0x0000000f0800780c */ /* 0x040fe40003f24070 */
[----:B------:R-:W-:Y:S02]  /*4f20*/  SHF.R.U32.HI R2, RZ, 0x4, R8 ;  /* 0x00000004ff027819 */ /* 0x000fe40000011608 */
[----:B------:R-:W-:-:S02]  /*4f30*/  LOP3.LUT R8, R8, 0xf, RZ, 0xc0, !PT ;  /* 0x0000000f08087812 */ /* 0x000fc400078ec0ff */
[----:B------:R-:W0:Y:S01]  /*4f40*/  @P4 S2R R4, SR_CgaCtaId ;  /* 0x0000000000044919 */ /* 0x000e220000008800 */
[----:B------:R-:W-:Y:S02]  /*4f50*/  @P4 MOV R3, 0x400 ;  /* 0x0000040000034802 */ /* 0x000fe40000000f00 */
[----:B------:R-:W-:-:S04]  /*4f60*/  LOP3.LUT R2, R2, 0x1, RZ, 0xc0, !PT ;  /* 0x0000000102027812 */ /* 0x000fc800078ec0ff */
[----:B------:R-:W-:Y:S02]  /*4f70*/  ISETP.NE.U32.AND P2, PT, R2, 0x1, PT ;  /* 0x000000010200780c */ /* 0x000fe40003f45070 */
[----:B0-----:R-:W-:Y:S01]  /*4f80*/  @P4 LEA R3, R4, R3, 0x18 ;  /* 0x0000000304034211 */ /* 0x001fe200078ec0ff */
[----:B------:R-:W-:-:S03]  /*4f90*/  IMAD.U32 R4, RZ, RZ, UR39 ;  /* 0x00000027ff047e24 */ /* 0x000fc6000f8e00ff */
[----:B------:R0:W-:Y:S01]  /*4fa0*/  @P4 SYNCS.ARRIVE.TRANS64.A1T0 RZ, [R3+URZ+0x138], RZ ;  /* 0x000138ff03ff49a7 */ /* 0x0001e2000810003f */
[----:B------:R-:W-:Y:S02]  /*4fb0*/  IADD3 R16, P4, R16, UR52, RZ ;  /* 0x0000003410107c10 */ /* 0x000fe4000ff9e0ff */
[----:B------:R-:W-:Y:S02]  /*4fc0*/  ISETP.LT.U32.AND P1, PT, R4, 0x10, P1 ;  /* 0x000000100400780c */ /* 0x000fe40000f21070 */
[----:B------:R-:W-:Y:S02]  /*4fd0*/  IADD3.X R17, R17, UR37, RZ, P4, !PT ;  /* 0x0000002511117c10 */ /* 0x000fe4000a7fe4ff */
[----:B------:R-:W-:Y:S02]  /*4fe0*/  ISETP.GE.U32.AND P4, PT, R16, UR8, PT ;  /* 0x0000000810007c0c */ /* 0x000fe4000bf86070 */
[----:B0-----:R-:W-:Y:S02]  /*4ff0*/  SEL R3, RZ, 0x1, !P1 ;  /* 0x00000001ff037807 */ /* 0x001fe40004800000 */
[----:B------:R-:W-:-:S02]  /*5000*/  ISETP.GE.U32.AND.EX P1, PT, R17, UR9, PT, P4 ;  /* 0x0000000911007c0c */ /* 0x000fc4000bf26140 */
[----:B------:R-:W-:-:S04]  /*5010*/  ISETP.GT.U32.AND P2, PT, R4, 0xf, !P2 ;  /* 0x0000000f0400780c */ /* 0x000fc80005744070 */
[----:B------:R-:W-:-:S04]  /*5020*/  SEL R2, RZ, 0x1, !P2 ;  /* 0x00000001ff027807 */ /* 0x000fc80005000000 */
[--C-:B------:R-:W-:Y:S01]  /*5030*/  LOP3.LUT R0, R2, R0, R3.reuse, 0x96, !PT ;  /* 0x0000000002007212 */ /* 0x100fe200078e9603 */
[----:B------:R-:W-:Y:S01]  /*5040*/  IMAD.MOV.U32 R2, RZ, RZ, -0x1 ;  /* 0xffffffffff027424 */ /* 0x000fe200078e00ff */
[----:B------:R-:W-:Y:S01]  /*5050*/  PRMT R3, RZ, 0x7610, R3 ;  /* 0x00007610ff037816 */ /* 0x000fe20000000003 */
[----:B------:R-:W-:Y:S06]  /*5060*/  @P1 BRA `(.L_x_100) ;  /* 0x00000004005c1947 */ /* 0x000fec0003800000 */
[----:B------:R-:W0:Y:S01]  /*5070*/  S2UR UR7, SR_CTAID.X ;  /* 0x00000000000779c3 */ /* 0x000e220000002500 */
[----:B------:R-:W-:Y:S01]  /*5080*/  ULDC.64 UR8, c[0x0][0x628] ;  /* 0x00018a0000087ab9 */ /* 0x000fe20000000a00 */
[----:B------:R-:W-:Y:S01]  /*5090*/  ULDC UR10, c[0x0][0x150] ;  /* 0x00005400000a7ab9 */ /* 0x000fe20000000800 */
[----:B------:R-:W-:Y:S01]  /*50a0*/  ISETP.NE.U32.AND P1, PT, RZ, UR8, PT ;  /* 0x00000008ff007c0c */ /* 0x000fe2000bf25070 */
[----:B------:R-:W-:Y:S01]  /*50b0*/  ULDC UR11, c[0x0][0x630] ;  /* 0x00018c00000b7ab9 */ /* 0x000fe20000000800 */
[----:B------:R-:W-:Y:S01]  /*50c0*/  ULDC UR13, c[0x0][0x154] ;  /* 0x00005500000d7ab9 */ /* 0x000fe20000000800 */
[----:B------:R-:W-:Y:S01]  /*50d0*/  IMAD.MOV.U32 R2, RZ, RZ, R16 ;  /* 0x000000ffff027224 */ /* 0x000fe200078e0010 */
[----:B------:R-:W-:Y:S01]  /*50e0*/  ISETP.NE.AND.EX P1, PT, RZ, UR9, PT, P1 ;  /* 0x00000009ff007c0c */ /* 0x000fe2000bf25310 */
[----:B------:R-:W1:Y:S01]  /*50f0*/  S2UR UR12, SR_CTAID.Y ;  /* 0x00000000000c79c3 */ /* 0x000e620000002600 */
[----:B0-----:R-:W-:-:S05]  /*5100*/  I2FP.F32.U32 R3, UR7 ;  /* 0x0000000700037c45 */ /* 0x001fca0008201000 */
[----:B------:R-:W-:Y:S01]  /*5110*/  FMUL R14, R3, UR10 ;  /* 0x0000000a030e7c20 */ /* 0x000fe20008400000 */
[----:B------:R-:W-:-:S05]  /*5120*/  IMAD.MOV.U32 R3, RZ, RZ, R17 ;  /* 0x000000ffff037224 */ /* 0x000fca00078e0011 */
[----:B------:R-:W-:Y:S05]  /*5130*/  @!P1 BRA `(.L_x_101) ;  /* 0x0000000000289947 */ /* 0x000fea0003800000 */
[----:B------:R-:W-:Y:S02]  /*5140*/  ULDC UR10, c[0x0][0x634] ;  /* 0x00018d00000a7ab9 */ /* 0x000fe40000000800 */
[----:B------:R-:W-:-:S05]  /*5150*/  IADD3 R7, P1, R16, UR10, RZ ;  /* 0x0000000a10077c10 */ /* 0x000fca000ff3e0ff */
[----:B------:R-:W-:-:S04]  /*5160*/  IMAD.X R13, RZ, RZ, R17, P1 ;  /* 0x000000ffff0d7224 */ /* 0x000fc800008e0611 */
[----:B------:R-:W-:-:S04]  /*5170*/  IMAD.WIDE.U32 R4, R13, UR8, RZ ;  /* 0x000000080d047c25 */ /* 0x000fc8000f8e00ff */
[----:B------:R-:W-:-:S04]  /*5180*/  IMAD.WIDE.U32 R4, P1, R7, UR9, R4 ;  /* 0x0000000907047c25 */ /* 0x000fc8000f820004 */
[----:B------:R-:W-:-:S04]  /*5190*/  IMAD.WIDE.U32 R6, R7, UR8, RZ ;  /* 0x0000000807067c25 */ /* 0x000fc8000f8e00ff */
[----:B------:R-:W-:Y:S01]  /*51a0*/  IMAD.X R3, RZ, RZ, RZ, P1 ;  /* 0x000000ffff037224 */ /* 0x000fe200008e06ff */
[----:B------:R-:W-:Y:S01]  /*51b0*/  IADD3 RZ, P1, R7, R4, RZ ;  /* 0x0000000407ff7210 */ /* 0x000fe20007f3e0ff */
[----:B------:R-:W-:-:S04]  /*51c0*/  IMAD.MOV.U32 R2, RZ, RZ, R5 ;  /* 0x000000ffff027224 */ /* 0x000fc800078e0005 */
[----:B------:R-:W-:-:S08]  /*51d0*/  IMAD.WIDE.U32.X R2, R13, UR9, R2, P1 ;  /* 0x000000090d027c25 */ /* 0x000fd000088e0402 */
.L_x_101:
[--C-:B------:R-:W-:Y:S01]  /*51e0*/  SHF.R.U64 R12, R2, UR11, R3.reuse ;  /* 0x0000000b020c7c19 */ /* 0x100fe20008001203 */
[----:B------:R-:W0:Y:S01]  /*51f0*/  F2I.U32.TRUNC.NTZ R14, R14 ;  /* 0x0000000e000e7305 */ /* 0x000e22000020f000 */
[----:B------:R-:W-:Y:S01]  /*5200*/  SHF.R.U32.HI R2, RZ, UR11, R3 ;  /* 0x0000000bff027c19 */ /* 0x000fe20008011603 */
[----:B------:R-:W-:Y:S01]  /*5210*/  ULDC.64 UR8, c[0x0][0x620] ;  /* 0x0001880000087ab9 */ /* 0x000fe20000000a00 */
[----:B------:R-:W-:Y:S01]  /*5220*/  IADD3 R5, P1, RZ, -R12, RZ ;  /* 0x8000000cff057210 */ /* 0x000fe20007f3e0ff */
[----:B------:R-:W-:Y:S01]  /*5230*/  ULDC.64 UR14, c[0x0][0x640] ;  /* 0x00019000000e7ab9 */ /* 0x000fe20000000a00 */
[----:B-1----:R-:W-:Y:S01]  /*5240*/  I2FP.F32.U32 R4, UR12 ;  /* 0x0000000c00047c45 */ /* 0x002fe20008201000 */
[----:B------:R-:W1:Y:S01]  /*5250*/  LDC R13, c[0x0][0x610] ;  /* 0x00018400ff0d7b82 */ /* 0x000e620000000800 */
[----:B------:R-:W-:Y:S01]  /*5260*/  ULDC UR11, c[0x0][0x658] ;  /* 0x00019600000b7ab9 */ /* 0x000fe20000000800 */
[----:B------:R-:W-:Y:S01]  /*5270*/  IMAD.X R2, RZ, RZ, ~R2, P1 ;  /* 0x000000ffff027224 */ /* 0x000fe200008e0e02 */
[----:B------:R-:W-:Y:S01]  /*5280*/  ISETP.NE.U32.AND P1, PT, RZ, UR14, PT ;  /* 0x0000000eff007c0c */ /* 0x000fe2000bf25070 */
[----:B------:R-:W-:Y:S01]  /*5290*/  FMUL R6, R4, UR13 ;  /* 0x0000000d04067c20 */ /* 0x000fe20008400000 */
[----:B------:R-:W-:Y:S01]  /*52a0*/  ULDC UR13, c[0x0][0x648] ;  /* 0x00019200000d7ab9 */ /* 0x000fe20000000800 */
[----:B------:R-:W-:Y:S01]  /*52b0*/  IMAD R4, R2, UR8, RZ ;  /* 0x0000000802047c24 */ /* 0x000fe2000f8e02ff */
[----:B------:R-:W-:Y:S01]  /*52c0*/  ISETP.NE.AND.EX P1, PT, RZ, UR15, PT, P1 ;  /* 0x0000000fff007c0c */ /* 0x000fe2000bf25310 */
[C---:B------:R-:W-:Y:S01]  /*52d0*/  IMAD.WIDE.U32 R2, R5.reuse, UR8, R16 ;  /* 0x0000000805027c25 */ /* 0x040fe2000f8e0010 */
[----:B0-----:R-:W-:Y:S01]  /*52e0*/  R2UR UR8, R14 ;  /* 0x000000000e0872ca */ /* 0x001fe200000e0000 */
[----:B------:R-:W0:Y:S02]  /*52f0*/  F2I.U32.TRUNC.NTZ R6, R6 ;  /* 0x0000000600067305 */ /* 0x000e24000020f000 */
[----:B------:R-:W-:Y:S01]  /*5300*/  IMAD R5, R5, UR9, R4 ;  /* 0x0000000905057c24 */ /* 0x000fe2000f8e0204 */
[----:B------:R-:W-:-:S03]  /*5310*/  ULDC UR9, c[0x0][0x618] ;  /* 0x0001860000097ab9 */ /* 0x000fc60000000800 */
[----:B------:R-:W-:-:S05]  /*5320*/  IMAD.IADD R3, R3, 0x1, R5 ;  /* 0x0000000103037824 */ /* 0x000fca00078e0205 */
[--C-:B------:R-:W-:Y:S02]  /*5330*/  SHF.R.U64 R14, R2, UR9, R3.reuse ;  /* 0x00000009020e7c19 */ /* 0x100fe40008001203 */
[----:B------:R-:W-:Y:S01]  /*5340*/  SHF.R.U32.HI R3, RZ, UR9, R3 ;  /* 0x00000009ff037c19 */ /* 0x000fe20008011603 */
[----:B------:R-:W-:Y:S01]  /*5350*/  ULDC UR9, c[0x0][0x608] ;  /* 0x0001820000097ab9 */ /* 0x000fe20000000800 */
[----:B0-----:R-:W-:Y:S02]  /*5360*/  R2UR UR10, R6 ;  /* 0x00000000060a72ca */ /* 0x001fe400000e0000 */
[--C-:B------:R-:W-:Y:S02]  /*5370*/  SHF.R.U64 R18, R14, UR9, R3.reuse ;  /* 0x000000090e127c19 */ /* 0x100fe40008001203 */
[----:B------:R-:W-:Y:S01]  /*5380*/  SHF.R.U32.HI R3, RZ, UR9, R3 ;  /* 0x00000009ff037c19 */ /* 0x000fe20008011603 */
[----:B------:R-:W-:-:S03]  /*5390*/  UIADD3 UR9, -UR8, URZ, URZ ;  /* 0x0000003f08097290 */ /* 0x000fc6000fffe13f */
[--C-:B------:R-:W-:Y:S01]  /*53a0*/  SHF.R.U64 R20, R18, UR11, R3.reuse ;  /* 0x0000000b12147c19 */ /* 0x100fe20008001203 */
[----:B------:R-:W-:Y:S01]  /*53b0*/  ULDC UR8, c[0x0][0x144] ;  /* 0x0000510000087ab9 */ /* 0x000fe20000000800 */
[----:B------:R-:W-:-:S03]  /*53c0*/  SHF.R.U32.HI R3, RZ, UR11, R3 ;  /* 0x0000000bff037c19 */ /* 0x000fc60008011603 */
[----:B------:R-:W-:Y:S01]  /*53d0*/  IMAD.MOV.U32 R2, RZ, RZ, R20 ;  /* 0x000000ffff027224 */ /* 0x000fe200078e0014 */
[----:B------:R-:W-:Y:S06]  /*53e0*/  @!P1 BRA `(.L_x_102) ;  /* 0x0000000000289947 */ /* 0x000fec0003800000 */
        /* <DEDUP_REMOVED lines=10> */
.L_x_102:
[----:B------:R-:W-:Y:S01]  /*5490*/  UISETP.NE.AND UP0, UPT, UR38, URZ, UPT ;  /* 0x0000003f2600728c */ /* 0x000fe2000bf05270 */
[----:B------:R-:W-:Y:S01]  /*54a0*/  SHF.R.U64 R3, R2, UR13, R3 ;  /* 0x0000000d02037c19 */ /* 0x000fe20008001203 */
[----:B------:R-:W-:Y:S01]  /*54b0*/  UIADD3 UR10, -UR10, URZ, URZ ;  /* 0x0000003f0a0a7290 */ /* 0x000fe2000fffe13f */
[----:B------:R-:W-:Y:S01]  /*54c0*/  LOP3.LUT R2, R18, UR6, RZ, 0xc0, !PT ;  /* 0x0000000612027c12 */ /* 0x000fe2000f8ec0ff */
[----:B------:R-:W-:Y:S02]  /*54d0*/  UIMAD UR7, UR8, UR9, UR7 ;  /* 0x00000009080772a4 */ /* 0x000fe4000f8e0207 */
[----:B------:R-:W-:Y:S01]  /*54e0*/  IMAD.MOV R5, RZ, RZ, -R3 ;  /* 0x000000ffff057224 */ /* 0x000fe200078e0a03 */
[----:B------:R-:W-:Y:S01]  /*54f0*/  ULDC UR8, c[0x0][0x148] ;  /* 0x0000520000087ab9 */ /* 0x000fe20000000800 */
[----:B------:R-:W-:Y:S01]  /*5500*/  IMAD R4, R3, UR5, R2 ;  /* 0x0000000503047c24 */ /* 0x000fe2000f8e0202 */
[----:B------:R-:W-:Y:S02]  /*5510*/  LOP3.LUT R3, R14, UR4, RZ, 0xc0, !PT ;  /* 0x000000040e037c12 */ /* 0x000fe4000f8ec0ff */
[----:B------:R-:W-:Y:S01]  /*5520*/  @UP0 UIMAD UR7, UR8, UR10, UR12 ;  /* 0x0000000a080702a4 */ /* 0x000fe2000f8e020c */
[----:B------:R-:W-:-:S02]  /*5530*/  PLOP3.LUT P1, PT, PT, PT, UP0, 0x80, 0x0 ;  /* 0x000000000000781c */ /* 0x000fc40003f2f008 */
[----:B------:R-:W-:Y:S02]  /*5540*/  ULDC UR8, c[0x0][0x638] ;  /* 0x00018e0000087ab9 */ /* 0x000fe40000000800 */
[----:B------:R-:W-:Y:S02]  /*5550*/  IMAD R2, R5, UR8, R20 ;  /* 0x0000000805027c24 */ /* 0x000fe4000f8e0214 */
[----:B-1----:R-:W-:Y:S01]  /*5560*/  IMAD R13, R4, R13, UR7 ;  /* 0x00000007040d7e24 */ /* 0x002fe2000f8e020d */
[----:B------:R-:W-:Y:S01]  /*5570*/  ULDC UR7, c[0x0][0x600] ;  /* 0x0001800000077ab9 */ /* 0x000fe20000000800 */
[----:B------:R-:W-:Y:S02]  /*5580*/  IMAD.MOV.U32 R4, RZ, RZ, 0x1 ;  /* 0x00000001ff047424 */ /* 0x000fe400078e00ff */
[----:B------:R-:W-:-:S03]  /*5590*/  IMAD R2, R2, UR7, R3 ;  /* 0x0000000702027c24 */ /* 0x000fc6000f8e0203 */
[----:B------:R-:W-:Y:S02]  /*55a0*/  PRMT R3, R4, 0x7610, R3 ;  /* 0x0000761004037816 */ /* 0x000fe40000000003 */
[----:B------:R-:W-:Y:S02]  /*55b0*/  SEL R18, R2, R13, !P1 ;  /* 0x0000000d02127207 */ /* 0x000fe40004800000 */
[----:B------:R-:W-:Y:S01]  /*55c0*/  SEL R19, R13, R2, !P1 ;  /* 0x000000020d137207 */ /* 0x000fe20004800000 */
[----:B------:R-:W-:-:S07]  /*55d0*/  IMAD.MOV.U32 R2, RZ, RZ, R12 ;  /* 0x000000ffff027224 */ /* 0x000fce00078e000c */
.L_x_100:
[----:B------:R-:W-:Y:S05]  /*55e0*/  BSYNC B1 ;  /* 0x0000000000017941 */ /* 0x000fea0003800000 */
.L_x_99:
[----:B------:R-:W-:-:S13]  /*55f0*/  LOP3.LUT P1, RZ, R3, 0xff, RZ, 0xc0, !PT ;  /* 0x000000ff03ff7812 */ /* 0x000fda000782c0ff */
[----:B------:R-:W-:Y:S05]  /*5600*/  @P1 BRA `(.L_x_103) ;  /* 0xfffffff400241947 */ /* 0x000fea000383ffff */
[----:B------:R-:W-:Y:S05]  /*5610*/  BSYNC B0 ;  /* 0x0000000000007941 */ /* 0x000fea0003800000 */
.L_x_91:
[----:B------:R-:W-:-:S03]  /*5620*/  UMOV UR7, 0xffffffff ;  /* 0xffffffff00077882 */ /* 0x000fc60000000000 */
[----:B------:R-:W-:Y:S05]  /*5630*/  BRA.DIV UR7, `(.L_x_104) ;  /* 0x0000000a07f47947 */ /* 0x000fea000b800000 */
[----:B------:R-:W-:-:S13]  /*5640*/  ELECT P6, URZ, PT ;  /* 0x00000000003f782f */ /* 0x000fda00038c0000 */
.L_x_132:
[----:B------:R-:W-:Y:S04]  /*5650*/  BSSY B0, `(.L_x_105) ;  /* 0x0000098000007945 */ /* 0x000fe80003800000 */
[----:B------:R-:W-:Y:S05]  /*5660*/  @!P6 BRA `(.L_x_106) ;  /* 0x000000080058e947 */ /* 0x000fea0003800000 */
[----:B------:R-:W-:-:S04]  /*5670*/  ULOP3.LUT UR7, UR36, 0x2, URZ, 0xfc, !UPT ;  /* 0x0000000224077892 */ /* 0x000fc8000f8efc3f */
[----:B------:R-:W-:-:S06]  /*5680*/  UISETP.NE.AND UP0, UPT, UR7, 0x3, UPT ;  /* 0x000000030700788c */ /* 0x000fcc000bf05270 */
[----:B------:R-:W-:-:S13]  /*5690*/  PLOP3.LUT P0, PT, PT, PT, UP0, 0x80, 0x0 ;  /* 0x000000000000781c */ /* 0x000fda0003f0f008 */
[----:B------:R-:W-:Y:S05]  /*56a0*/  @!P0 BRA `(.L_x_107) ;  /* 0x0000000000048947 */ /* 0x000fea0003800000 */
[----:B------:R-:W-:Y:S01]  /*56b0*/  BPT.TRAP 0x1 ;  /* 0x000000040000795c */ /* 0x000fe20000300000 */
.L_x_107:
[----:B------:R-:W0:Y:S01]  /*56c0*/  S2R R3, SR_CgaCtaId ;  /* 0x0000000000037919 */ /* 0x000e220000008800 */
[----:B------:R-:W-:-:S04]  /*56d0*/  MOV R2, 0x400 ;  /* 0x0000040000027802 */ /* 0x000fc80000000f00 */
[----:B0-----:R-:W-:Y:S02]  /*56e0*/  LEA R3, R3, R2, 0x18 ;  /* 0x0000000203037211 */ /* 0x001fe400078ec0ff */
[----:B------:R-:W-:-:S03]  /*56f0*/  SHF.L.U32 R2, R0, 0x1f, RZ ;  /* 0x0000001f00027819 */ /* 0x000fc600000006ff */
[----:B------:R-:W-:-:S04]  /*5700*/  VIADD R3, R3, 0x80 ;  /* 0x0000008003037836 */ /* 0x000fc80000000000 */
[C---:B------:R-:W-:Y:S02]  /*5710*/  IMAD R7, R8.reuse, 0x8, R3 ;  /* 0x0000000808077824 */ /* 0x040fe400078e0203 */
[----:B------:R-:W-:Y:S02]  /*5720*/  VIADD R8, R8, 0x1 ;  /* 0x0000000108087836 */ /* 0x000fe40000000000 */
[----:B------:R-:W0:Y:S03]  /*5730*/  SYNCS.PHASECHK.TRANS64.TRYWAIT P0, [R7+URZ], R2 ;  /* 0x00000002070075a7 */ /* 0x000e26000800017f */
[----:B------:R-:W-:-:S04]  /*5740*/  ISETP.NE.AND P1, PT, R8, 0x10, PT ;  /* 0x000000100800780c */ /* 0x000fc80003f25270 */
[----:B------:R-:W-:Y:S02]  /*5750*/  SEL R5, RZ, 0x1, P1 ;  /* 0x00000001ff057807 */ /* 0x000fe40000800000 */
[----:B------:R-:W-:Y:S02]  /*5760*/  SEL R8, R8, RZ, P1 ;  /* 0x000000ff08087207 */ /* 0x000fe40000800000 */
[----:B------:R-:W-:-:S03]  /*5770*/  LOP3.LUT R5, R0, R5, RZ, 0x3c, !PT ;  /* 0x0000000500057212 */ /* 0x000fc600078e3cff */
[----:B------:R-:W-:Y:S01]  /*5780*/  IMAD R9, R8, 0x8, R3 ;  /* 0x0000000808097824 */ /* 0x000fe200078e0203 */
[----:B------:R-:W-:Y:S01]  /*5790*/  SHF.L.U32 R4, R5, 0x1f, RZ ;  /* 0x0000001f05047819 */ /* 0x000fe200000006ff */
[----:B0-----:R-:W-:Y:S06]  /*57a0*/  @!P0 BRA `(.L_x_108) ;  /* 0x0000000800b88947 */ /* 0x001fec0003800000 */
.L_x_133:
[----:B------:R-:W1:Y:S01]  /*57b0*/  SYNCS.PHASECHK.TRANS64.TRYWAIT P0, [R9+URZ], R4 ;  /* 0x00000004090075a7 */ /* 0x000e62000800017f */
[----:B------:R-:W-:-:S05]  /*57c0*/  VIADD R0, R8, 0x1 ;  /* 0x0000000108007836 */ /* 0x000fca0000000000 */
[----:B------:R-:W-:-:S04]  /*57d0*/  ISETP.NE.AND P1, PT, R0, 0x10, PT ;  /* 0x000000100000780c */ /* 0x000fc80003f25270 */
[----:B0-----:R-:W-:Y:S02]  /*57e0*/  SEL R2, RZ, 0x1, P1 ;  /* 0x00000001ff027807 */ /* 0x001fe40000800000 */
[----:B------:R-:W-:Y:S02]  /*57f0*/  SEL R0, R0, RZ, P1 ;  /* 0x000000ff00007207 */ /* 0x000fe40000800000 */
[----:B------:R-:W-:-:S03]  /*5800*/  LOP3.LUT R7, R5, R2, RZ, 0x3c, !PT ;  /* 0x0000000205077212 */ /* 0x000fc600078e3cff */
[----:B------:R-:W-:Y:S01]  /*5810*/  IMAD R6, R0, 0x8, R3 ;  /* 0x0000000800067824 */ /* 0x000fe200078e0203 */
[----:B------:R-:W-:Y:S01]  /*5820*/  SHF.L.U32 R5, R7, 0x1f, RZ ;  /* 0x0000001f07057819 */ /* 0x000fe200000006ff */
[----:B-1----:R-:W-:Y:S06]  /*5830*/  @!P0 BRA `(.L_x_109) ;  /* 0x0000000800a88947 */ /* 0x002fec0003800000 */
.L_x_134:
[----:B------:R-:W1:Y:S01]  /*5840*/  SYNCS.PHASECHK.TRANS64.TRYWAIT P0, [R6+URZ], R5 ;  /* 0x00000005060075a7 */ /* 0x000e62000800017f */
[----:B------:R-:W-:-:S05]  /*5850*/  VIADD R0, R0, 0x1 ;  /* 0x0000000100007836 */ /* 0x000fca0000000000 */
[----:B------:R-:W-:-:S04]  /*5860*/  ISETP.NE.AND P1, PT, R0, 0x10, PT ;  /* 0x000000100000780c */ /* 0x000fc80003f25270 */
[----:B------:R-:W-:Y:S02]  /*5870*/  SEL R2, RZ, 0x1, P1 ;  /* 0x00000001ff027807 */ /* 0x000fe40000800000 */
[----:B------:R-:W-:Y:S02]  /*5880*/  SEL R0, R0, RZ, P1 ;  /* 0x000000ff00007207 */ /* 0x000fe40000800000 */
[----:B------:R-:W-:-:S03]  /*5890*/  LOP3.LUT R7, R7, R2, RZ, 0x3c, !PT ;  /* 0x0000000207077212 */ /* 0x000fc600078e3cff */
[----:B0-----:R-:W-:Y:S01]  /*58a0*/  IMAD R9, R0, 0x8, R3 ;  /* 0x0000000800097824 */ /* 0x001fe200078e0203 */
[----:B------:R-:W-:Y:S01]  /*58b0*/  SHF.L.U32 R4, R7, 0x1f, RZ ;  /* 0x0000001f07047819 */ /* 0x000fe200000006ff */
[----:B-1----:R-:W-:Y:S06]  /*58c0*/  @!P0 BRA `(.L_x_110) ;  /* 0x0000000800988947 */ /* 0x002fec0003800000 */
.L_x_135:
        /* <DEDUP_REMOVED lines=9> */
.L_x_136:
        /* <DEDUP_REMOVED lines=9> */
.L_x_137:
        /* <DEDUP_REMOVED lines=9> */
.L_x_138:
        /* <DEDUP_REMOVED lines=9> */
.L_x_139:
        /* <DEDUP_REMOVED lines=9> */
.L_x_140:
        /* <DEDUP_REMOVED lines=9> */
.L_x_141:
        /* <DEDUP_REMOVED lines=9> */
.L_x_142:
        /* <DEDUP_REMOVED lines=9> */
.L_x_143:
        /* <DEDUP_REMOVED lines=9> */
.L_x_144:
        /* <DEDUP_REMOVED lines=9> */
.L_x_145:
        /* <DEDUP_REMOVED lines=9> */
.L_x_146:
[----:B------:R-:W1:Y:S01]  /*5f00*/  SYNCS.PHASECHK.TRANS64.TRYWAIT P0, [R6+URZ], R5 ;  /* 0x00000005060075a7 */ /* 0x000e62000800017f */
[----:B------:R-:W-:-:S05]  /*5f10*/  VIADD R0, R0, 0x1 ;  /* 0x0000000100007836 */ /* 0x000fca0000000000 */
[----:B------:R-:W-:-:S04]  /*5f20*/  ISETP.NE.AND P1, PT, R0, 0x10, PT ;  /* 0x000000100000780c */ /* 0x000fc80003f25270 */
[----:B------:R-:W-:Y:S02]  /*5f30*/  SEL R2, RZ, 0x1, P1 ;  /* 0x00000001ff027807 */ /* 0x000fe40000800000 */
[----:B------:R-:W-:Y:S02]  /*5f40*/  SEL R0, R0, RZ, P1 ;  /* 0x000000ff00007207 */ /* 0x000fe40000800000 */
[----:B------:R-:W-:Y:S01]  /*5f50*/  LOP3.LUT R2, R7, R2, RZ, 0x3c, !PT ;  /* 0x0000000207027212 */ /* 0x000fe200078e3cff */
[----:B-1----:R-:W-:Y:S06]  /*5f60*/  @!P0 BRA `(.L_x_122) ;  /* 0x0000000400e08947 */ /* 0x002fec0003800000 */
.L_x_147:
[----:B------:R-:W-:Y:S01]  /*5f70*/  IMAD R3, R0, 0x8, R3 ;  /* 0x0000000800037824 */ /* 0x000fe200078e0203 */
[----:B------:R-:W-:-:S07]  /*5f80*/  SHF.L.U32 R0, R2, 0x1f, RZ ;  /* 0x0000001f02007819 */ /* 0x000fce00000006ff */
.L_x_123:
[----:B--2---:R2:W3:Y:S02]  /*5f90*/  SYNCS.PHASECHK.TRANS64.TRYWAIT P0, [R3+URZ], R0 ;  /* 0x00000000030075a7 */ /* 0x0044e4000800017f */
[----:B---3--:R-:W-:Y:S05]  /*5fa0*/  @!P0 NANOSLEEP.SYNCS 0x989680 ;  /* 0x009896800000895d */ /* 0x008fea0003900000 */
[----:B------:R-:W3:Y:S02]  /*5fb0*/  @!P0 SYNCS.PHASECHK.TRANS64 P0, [R3+URZ], R0 ;  /* 0x00000000030085a7 */ /* 0x000ee4000800007f */
[----:B---3--:R-:W-:Y:S05]  /*5fc0*/  @!P0 BRA `(.L_x_123) ;  /* 0xfffffffc00f08947 */ /* 0x008fea000383ffff */
.L_x_106:
[----:B------:R-:W-:Y:S05]  /*5fd0*/  BSYNC B0 ;  /* 0x0000000000007941 */ /* 0x000fea0003800000 */
.L_x_105:
[----:B------:R-:W-:Y:S05]  /*5fe0*/  EXIT ;  /* 0x000000000000794d */ /* 0x000fea0003800000 */
.L_x_19:
[----:B0-----:R0:W1:Y:S02]  /*5ff0*/  SYNCS.PHASECHK.TRANS64.TRYWAIT P0, [R55+URZ+-0x8], R0 ;  /* 0xfffff800370075a7 */ /* 0x001064000800017f */
[----:B-1----:R-:W-:Y:S05]  /*6000*/  @!P0 NANOSLEEP.SYNCS 0x989680 ;  /* 0x009896800000895d */ /* 0x002fea0003900000 */
[----:B------:R-:W1:Y:S02]  /*6010*/  @!P0 SYNCS.PHASECHK.TRANS64 P0, [R55+URZ+-0x8], R0 ;  /* 0xfffff800370085a7 */ /* 0x000e64000800007f */
[----:B-1----:R-:W-:Y:S05]  /*6020*/  @!P0 BRA `(.L_x_19) ;  /* 0xfffffffc00f08947 */ /* 0x002fea000383ffff */
[----:B------:R-:W-:Y:S05]  /*6030*/  BRA `(.L_x_124) ;  /* 0xffffffb800887947 */ /* 0x000fea000383ffff */
.L_x_24:
[----:B-1----:R1:W2:Y:S02]  /*6040*/  SYNCS.PHASECHK.TRANS64.TRYWAIT P1, [R3+URZ], R0 ;  /* 0x00000000030075a7 */ /* 0x0022a4000802017f */
[----:B--2---:R-:W-:Y:S05]  /*6050*/  @!P1 NANOSLEEP.SYNCS 0x989680 ;  /* 0x009896800000995d */ /* 0x004fea0003900000 */
[----:B------:R-:W2:Y:S02]  /*6060*/  @!P1 SYNCS.PHASECHK.TRANS64 P1, [R3+URZ], R0 ;  /* 0x00000000030095a7 */ /* 0x000ea4000802007f */
[----:B--2---:R-:W-:Y:S05]  /*6070*/  @!P1 BRA `(.L_x_24) ;  /* 0xfffffffc00f09947 */ /* 0x004fea000383ffff */
[----:B------:R-:W-:Y:S05]  /*6080*/  BRA `(.L_x_23) ;  /* 0xffffffb800fc7947 */ /* 0x000fea000383ffff */
.L_x_29:
[----:B-1----:R-:W-:-:S04]  /*6090*/  IMAD.U32 R5, RZ, RZ, UR4 ;  /* 0x00000004ff057e24 */ /* 0x002fc8000f8e00ff */
[----:B------:R1:W2:Y:S03]  /*60a0*/  SYNCS.PHASECHK.TRANS64.TRYWAIT P1, [R5+URZ], R4 ;  /* 0x00000004050075a7 */ /* 0x0002a6000802017f */
[----:B--2---:R-:W-:Y:S05]  /*60b0*/  @!P1 NANOSLEEP.SYNCS 0x989680 ;  /* 0x009896800000995d */ /* 0x004fea0003900000 */
[----:B------:R-:W2:Y:S02]  /*60c0*/  @!P1 SYNCS.PHASECHK.TRANS64 P1, [R5+URZ], R4 ;  /* 0x00000004050095a7 */ /* 0x000ea4000802007f */
[----:B--2---:R-:W-:Y:S05]  /*60d0*/  @!P1 BRA `(.L_x_29) ;  /* 0xfffffffc00ec9947 */ /* 0x004fea000383ffff */
[----:B------:R-:W-:Y:S05]  /*60e0*/  BRA `(.L_x_28) ;  /* 0xffffffc000747947 */ /* 0x000fea000383ffff */
.L_x_35:
[----:B0-----:R0:W1:Y:S02]  /*60f0*/  SYNCS.PHASECHK.TRANS64.TRYWAIT P0, [R55+URZ+0x8], R4 ;  /* 0x00000804370075a7 */ /* 0x001064000800017f */
[----:B-1----:R-:W-:Y:S05]  /*6100*/  @!P0 NANOSLEEP.SYNCS 0x989680 ;  /* 0x009896800000895d */ /* 0x002fea0003900000 */
[----:B------:R-:W1:Y:S02]  /*6110*/  @!P0 SYNCS.PHASECHK.TRANS64 P0, [R55+URZ+0x8], R4 ;  /* 0x00000804370085a7 */ /* 0x000e64000800007f */
[----:B-1----:R-:W-:Y:S05]  /*6120*/  @!P0 BRA `(.L_x_35) ;  /* 0xfffffffc00f08947 */ /* 0x002fea000383ffff */
[----:B------:R-:W-:Y:S05]  /*6130*/  BRA `(.L_x_125) ;  /* 0xffffffc800507947 */ /* 0x000fea000383ffff */
.L_x_92:
[----:B------:R-:W-:Y:S01]  /*6140*/  BSSY B1, `(.L_x_126) ;  /* 0x0000006000017945 */ /* 0x000fe20003800000 */
[----:B------:R-:W-:-:S07]  /*6150*/  IMAD.MOV.U32 R15, RZ, RZ, -0x1 ;  /* 0xffffffffff0f7424 */ /* 0x000fce00078e00ff */
[----:B-----5:R-:W-:Y:S05]  /*6160*/  WARPSYNC.COLLECTIVE R15, `(.L_x_127) ;  /* 0x000000000f0c7348 */ /* 0x020fea0003c00000 */
[----:B------:R-:W-:Y:S02]  /*6170*/  ELECT P6, UR62, PT ;  /* 0x00000000003e782f */ /* 0x000fe400038c0000 */
[----:B------:R-:W-:Y:S01]  /*6180*/  MOV R14, UR62 ;  /* 0x0000003e000e7c02 */ /* 0x000fe20008000f00 */
[----:B-----5:R-:W-:Y:S10]  /*6190*/  ENDCOLLECTIVE ;  /* 0x000000000000791b */ /* 0x020ff40003800000 */
.L_x_127:
[----:B------:R-:W-:Y:S05]  /*61a0*/  BSYNC B1 ;  /* 0x0000000000017941 */ /* 0x000fea0003800000 */
.L_x_126:
[----:B------:R-:W-:Y:S05]  /*61b0*/  BRA `(.L_x_128) ;  /* 0xffffffe800447947 */ /* 0x000fea000383ffff */
.L_x_95:
[----:B-1----:R1:W2:Y:S02]  /*61c0*/  SYNCS.PHASECHK.TRANS64.TRYWAIT P1, [R12+URZ+0x80], R5 ;  /* 0x000080050c0075a7 */ /* 0x0022a4000802017f */
[----:B--2---:R-:W-:Y:S05]  /*61d0*/  @!P1 NANOSLEEP.SYNCS 0x989680 ;  /* 0x009896800000995d */ /* 0x004fea0003900000 */
[----:B------:R-:W2:Y:S02]  /*61e0*/  @!P1 SYNCS.PHASECHK.TRANS64 P1, [R12+URZ+0x80], R5 ;  /* 0x000080050c0095a7 */ /* 0x000ea4000802007f */
[----:B--2---:R-:W-:Y:S05]  /*61f0*/  @!P1 BRA `(.L_x_95) ;  /* 0xfffffffc00f09947 */ /* 0x004fea000383ffff */
[----:B------:R-:W-:Y:S05]  /*6200*/  BRA `(.L_x_129) ;  /* 0xffffffe8007c7947 */ /* 0x000fea000383ffff */
.L_x_104:
[----:B------:R-:W-:Y:S01]  /*6210*/  BSSY B0, `(.L_x_130) ;  /* 0x0000006000007945 */ /* 0x000fe20003800000 */
[----:B------:R-:W-:-:S07]  /*6220*/  IMAD.MOV.U32 R15, RZ, RZ, -0x1 ;  /* 0xffffffffff0f7424 */ /* 0x000fce00078e00ff */
[----:B-----5:R-:W-:Y:S05]  /*6230*/  WARPSYNC.COLLECTIVE R15, `(.L_x_131) ;  /* 0x000000000f0c7348 */ /* 0x020fea0003c00000 */
[----:B------:R-:W-:Y:S02]  /*6240*/  ELECT P6, UR62, PT ;  /* 0x00000000003e782f */ /* 0x000fe400038c0000 */
[----:B------:R-:W-:Y:S01]  /*6250*/  MOV R14, UR62 ;  /* 0x0000003e000e7c02 */ /* 0x000fe20008000f00 */
[----:B-----5:R-:W-:Y:S10]  /*6260*/  ENDCOLLECTIVE ;  /* 0x000000000000791b */ /* 0x020ff40003800000 */
.L_x_131:
[----:B------:R-:W-:Y:S05]  /*6270*/  BSYNC B0 ;  /* 0x0000000000007941 */ /* 0x000fea0003800000 */
.L_x_130:
[----:B------:R-:W-:Y:S05]  /*6280*/  BRA `(.L_x_132) ;  /* 0xfffffff000f07947 */ /* 0x000fea000383ffff */
.L_x_108:
[----:B0-----:R0:W1:Y:S02]  /*6290*/  SYNCS.PHASECHK.TRANS64.TRYWAIT P0, [R7+URZ], R2 ;  /* 0x00000002070075a7 */ /* 0x001064000800017f */
[----:B-1----:R-:W-:Y:S05]  /*62a0*/  @!P0 NANOSLEEP.SYNCS 0x989680 ;  /* 0x009896800000895d */ /* 0x002fea0003900000 */
[----:B------:R-:W1:Y:S02]  /*62b0*/  @!P0 SYNCS.PHASECHK.TRANS64 P0, [R7+URZ], R2 ;  /* 0x00000002070085a7 */ /* 0x000e64000800007f */
[----:B-1----:R-:W-:Y:S05]  /*62c0*/  @!P0 BRA `(.L_x_108) ;  /* 0xfffffffc00f08947 */ /* 0x002fea000383ffff */
[----:B------:R-:W-:Y:S05]  /*62d0*/  BRA `(.L_x_133) ;  /* 0xfffffff400347947 */ /* 0x000fea000383ffff */
.L_x_109:
[----:B0-----:R0:W1:Y:S02]  /*62e0*/  SYNCS.PHASECHK.TRANS64.TRYWAIT P0, [R9+URZ], R4 ;  /* 0x00000004090075a7 */ /* 0x001064000800017f */
[----:B-1----:R-:W-:Y:S05]  /*62f0*/  @!P0 NANOSLEEP.SYNCS 0x989680 ;  /* 0x009896800000895d */ /* 0x002fea0003900000 */
[----:B------:R-:W1:Y:S02]  /*6300*/  @!P0 SYNCS.PHASECHK.TRANS64 P0, [R9+URZ], R4 ;  /* 0x00000004090085a7 */ /* 0x000e64000800007f */
[----:B-1----:R-:W-:Y:S05]  /*6310*/  @!P0 BRA `(.L_x_109) ;  /* 0xfffffffc00f08947 */ /* 0x002fea000383ffff */
[----:B------:R-:W-:Y:S05]  /*6320*/  BRA `(.L_x_134) ;  /* 0xfffffff400447947 */ /* 0x000fea000383ffff */
.L_x_110:
[----:B0-----:R0:W1:Y:S02]  /*6330*/  SYNCS.PHASECHK.TRANS64.TRYWAIT P0, [R6+URZ], R5 ;  /* 0x00000005060075a7 */ /* 0x001064000800017f */
[----:B-1----:R-:W-:Y:S05]  /*6340*/  @!P0 NANOSLEEP.SYNCS 0x989680 ;  /* 0x009896800000895d */ /* 0x002fea0003900000 */
[----:B------:R-:W1:Y:S02]  /*6350*/  @!P0 SYNCS.PHASECHK.TRANS64 P0, [R6+URZ], R5 ;  /* 0x00000005060085a7 */ /* 0x000e64000800007f */
[----:B-1----:R-:W-:Y:S05]  /*6360*/  @!P0 BRA `(.L_x_110) ;  /* 0xfffffffc00f08947 */ /* 0x002fea000383ffff */
[----:B------:R-:W-:Y:S05]  /*6370*/  BRA `(.L_x_135) ;  /* 0xfffffff400547947 */ /* 0x000fea000383ffff */
.L_x_111:
[----:B0-----:R0:W1:Y:S02]  /*6380*/  SYNCS.PHASECHK.TRANS64.TRYWAIT P0, [R9+URZ], R4 ;  /* 0x00000004090075a7 */ /* 0x001064000800017f */
[----:B-1----:R-:W-:Y:S05]  /*6390*/  @!P0 NANOSLEEP.SYNCS 0x989680 ;  /* 0x009896800000895d */ /* 0x002fea0003900000 */
[----:B------:R-:W1:Y:S02]  /*63a0*/  @!P0 SYNCS.PHASECHK.TRANS64 P0, [R9+URZ], R4 ;  /* 0x00000004090085a7 */ /* 0x000e64000800007f */
[----:B-1----:R-:W-:Y:S05]  /*63b0*/  @!P0 BRA `(.L_x_111) ;  /* 0xfffffffc00f08947 */ /* 0x002fea000383ffff */
[----:B------:R-:W-:Y:S05]  /*63c0*/  BRA `(.L_x_136) ;  /* 0xfffffff400647947 */ /* 0x000fea000383ffff */
.L_x_112:
[----:B0-----:R0:W1:Y:S02]  /*63d0*/  SYNCS.PHASECHK.TRANS64.TRYWAIT P0, [R6+URZ], R5 ;  /* 0x00000005060075a7 */ /* 0x001064000800017f */
[----:B-1----:R-:W-:Y:S05]  /*63e0*/  @!P0 NANOSLEEP.SYNCS 0x989680 ;  /* 0x009896800000895d */ /* 0x002fea0003900000 */
[----:B------:R-:W1:Y:S02]  /*63f0*/  @!P0 SYNCS.PHASECHK.TRANS64 P0, [R6+URZ], R5 ;  /* 0x00000005060085a7 */ /* 0x000e64000800007f */
[----:B-1----:R-:W-:Y:S05]  /*6400*/  @!P0 BRA `(.L_x_112) ;  /* 0xfffffffc00f08947 */ /* 0x002fea000383ffff */
[----:B------:R-:W-:Y:S05]  /*6410*/  BRA `(.L_x_137) ;  /* 0xfffffff400747947 */ /* 0x000fea000383ffff */
.L_x_113:
[----:B0-----:R0:W1:Y:S02]  /*6420*/  SYNCS.PHASECHK.TRANS64.TRYWAIT P0, [R9+URZ], R4 ;  /* 0x00000004090075a7 */ /* 0x001064000800017f */
[----:B-1----:R-:W-:Y:S05]  /*6430*/  @!P0 NANOSLEEP.SYNCS 0x989680 ;  /* 0x009896800000895d */ /* 0x002fea0003900000 */
[----:B------:R-:W1:Y:S02]  /*6440*/  @!P0 SYNCS.PHASECHK.TRANS64 P0, [R9+URZ], R4 ;  /* 0x00000004090085a7 */ /* 0x000e64000800007f */
[----:B-1----:R-:W-:Y:S05]  /*6450*/  @!P0 BRA `(.L_x_113) ;  /* 0xfffffffc00f08947 */ /* 0x002fea000383ffff */
[----:B------:R-:W-:Y:S05]  /*6460*/  BRA `(.L_x_138) ;  /* 0xfffffff400847947 */ /* 0x000fea000383ffff */
.L_x_114:
[----:B0-----:R0:W1:Y:S02]  /*6470*/  SYNCS.PHASECHK.TRANS64.TRYWAIT P0, [R6+URZ], R5 ;  /* 0x00000005060075a7 */ /* 0x001064000800017f */
[----:B-1----:R-:W-:Y:S05]  /*6480*/  @!P0 NANOSLEEP.SYNCS 0x989680 ;  /* 0x009896800000895d */ /* 0x002fea0003900000 */
[----:B------:R-:W1:Y:S02]  /*6490*/  @!P0 SYNCS.PHASECHK.TRANS64 P0, [R6+URZ], R5 ;  /* 0x00000005060085a7 */ /* 0x000e64000800007f */
[----:B-1----:R-:W-:Y:S05]  /*64a0*/  @!P0 BRA `(.L_x_114) ;  /* 0xfffffffc00f08947 */ /* 0x002fea000383ffff */
[----:B------:R-:W-:Y:S05]  /*64b0*/  BRA `(.L_x_139) ;  /* 0xfffffff400947947 */ /* 0x000fea000383ffff */
.L_x_115:
[----:B0-----:R0:W1:Y:S02]  /*64c0*/  SYNCS.PHASECHK.TRANS64.TRYWAIT P0, [R9+URZ], R4 ;  /* 0x00000004090075a7 */ /* 0x001064000800017f */
[----:B-1----:R-:W-:Y:S05]  /*64d0*/  @!P0 NANOSLEEP.SYNCS 0x989680 ;  /* 0x009896800000895d */ /* 0x002fea0003900000 */
[----:B------:R-:W1:Y:S02]  /*64e0*/  @!P0 SYNCS.PHASECHK.TRANS64 P0, [R9+URZ], R4 ;  /* 0x00000004090085a7 */ /* 0x000e64000800007f */
[----:B-1----:R-:W-:Y:S05]  /*64f0*/  @!P0 BRA `(.L_x_115) ;  /* 0xfffffffc00f08947 */ /* 0x002fea000383ffff */
[----:B------:R-:W-:Y:S05]  /*6500*/  BRA `(.L_x_140) ;  /* 0xfffffff400a47947 */ /* 0x000fea000383ffff */
.L_x_116:
[----:B0-----:R0:W1:Y:S02]  /*6510*/  SYNCS.PHASECHK.TRANS64.TRYWAIT P0, [R6+URZ], R5 ;  /* 0x00000005060075a7 */ /* 0x001064000800017f */
[----:B-1----:R-:W-:Y:S05]  /*6520*/  @!P0 NANOSLEEP.SYNCS 0x989680 ;  /* 0x009896800000895d */ /* 0x002fea0003900000 */
[----:B------:R-:W1:Y:S02]  /*6530*/  @!P0 SYNCS.PHASECHK.TRANS64 P0, [R6+URZ], R5 ;  /* 0x00000005060085a7 */ /* 0x000e64000800007f */
[----:B-1----:R-:W-:Y:S05]  /*6540*/  @!P0 BRA `(.L_x_116) ;  /* 0xfffffffc00f08947 */ /* 0x002fea000383ffff */
[----:B------:R-:W-:Y:S05]  /*6550*/  BRA `(.L_x_141) ;  /* 0xfffffff400b47947 */ /* 0x000fea000383ffff */
.L_x_117:
[----:B0-----:R0:W1:Y:S02]  /*6560*/  SYNCS.PHASECHK.TRANS64.TRYWAIT P0, [R9+URZ], R4 ;  /* 0x00000004090075a7 */ /* 0x001064000800017f */
[----:B-1----:R-:W-:Y:S05]  /*6570*/  @!P0 NANOSLEEP.SYNCS 0x989680 ;  /* 0x009896800000895d */ /* 0x002fea0003900000 */
[----:B------:R-:W1:Y:S02]  /*6580*/  @!P0 SYNCS.PHASECHK.TRANS64 P0, [R9+URZ], R4 ;  /* 0x00000004090085a7 */ /* 0x000e64000800007f */
[----:B-1----:R-:W-:Y:S05]  /*6590*/  @!P0 BRA `(.L_x_117) ;  /* 0xfffffffc00f08947 */ /* 0x002fea000383ffff */
[----:B------:R-:W-:Y:S05]  /*65a0*/  BRA `(.L_x_142) ;  /* 0xfffffff400c47947 */ /* 0x000fea000383ffff */
.L_x_118:
[----:B0-----:R0:W1:Y:S02]  /*65b0*/  SYNCS.PHASECHK.TRANS64.TRYWAIT P0, [R6+URZ], R5 ;  /* 0x00000005060075a7 */ /* 0x001064000800017f */
[----:B-1----:R-:W-:Y:S05]  /*65c0*/  @!P0 NANOSLEEP.SYNCS 0x989680 ;  /* 0x009896800000895d */ /* 0x002fea0003900000 */
[----:B------:R-:W1:Y:S02]  /*65d0*/  @!P0 SYNCS.PHASECHK.TRANS64 P0, [R6+URZ], R5 ;  /* 0x00000005060085a7 */ /* 0x000e64000800007f */
[----:B-1----:R-:W-:Y:S05]  /*65e0*/  @!P0 BRA `(.L_x_118) ;  /* 0xfffffffc00f08947 */ /* 0x002fea000383ffff */
[----:B------:R-:W-:Y:S05]  /*65f0*/  BRA `(.L_x_143) ;  /* 0xfffffff400d47947 */ /* 0x000fea000383ffff */
.L_x_119:
[----:B0-----:R0:W1:Y:S02]  /*6600*/  SYNCS.PHASECHK.TRANS64.TRYWAIT P0, [R9+URZ], R4 ;  /* 0x00000004090075a7 */ /* 0x001064000800017f */
[----:B-1----:R-:W-:Y:S05]  /*6610*/  @!P0 NANOSLEEP.SYNCS 0x989680 ;  /* 0x009896800000895d */ /* 0x002fea0003900000 */
[----:B------:R-:W1:Y:S02]  /*6620*/  @!P0 SYNCS.PHASECHK.TRANS64 P0, [R9+URZ], R4 ;  /* 0x00000004090085a7 */ /* 0x000e64000800007f */
[----:B-1----:R-:W-:Y:S05]  /*6630*/  @!P0 BRA `(.L_x_119) ;  /* 0xfffffffc00f08947 */ /* 0x002fea000383ffff */
[----:B------:R-:W-:Y:S05]  /*6640*/  BRA `(.L_x_144) ;  /* 0xfffffff400e47947 */ /* 0x000fea000383ffff */
.L_x_120:
[----:B0-----:R0:W1:Y:S02]  /*6650*/  SYNCS.PHASECHK.TRANS64.TRYWAIT P0, [R6+URZ], R5 ;  /* 0x00000005060075a7 */ /* 0x001064000800017f */
[----:B-1----:R-:W-:Y:S05]  /*6660*/  @!P0 NANOSLEEP.SYNCS 0x989680 ;  /* 0x009896800000895d */ /* 0x002fea0003900000 */
[----:B------:R-:W1:Y:S02]  /*6670*/  @!P0 SYNCS.PHASECHK.TRANS64 P0, [R6+URZ], R5 ;  /* 0x00000005060085a7 */ /* 0x000e64000800007f */
[----:B-1----:R-:W-:Y:S05]  /*6680*/  @!P0 BRA `(.L_x_120) ;  /* 0xfffffffc00f08947 */ /* 0x002fea000383ffff */
[----:B------:R-:W-:Y:S05]  /*6690*/  BRA `(.L_x_145) ;  /* 0xfffffff400f47947 */ /* 0x000fea000383ffff */
.L_x_121:
[----:B0-----:R0:W1:Y:S02]  /*66a0*/  SYNCS.PHASECHK.TRANS64.TRYWAIT P0, [R9+URZ], R4 ;  /* 0x00000004090075a7 */ /* 0x001064000800017f */
[----:B-1----:R-:W-:Y:S05]  /*66b0*/  @!P0 NANOSLEEP.SYNCS 0x989680 ;  /* 0x009896800000895d */ /* 0x002fea0003900000 */
[----:B------:R-:W1:Y:S02]  /*66c0*/  @!P0 SYNCS.PHASECHK.TRANS64 P0, [R9+URZ], R4 ;  /* 0x00000004090085a7 */ /* 0x000e64000800007f */
[----:B-1----:R-:W-:Y:S05]  /*66d0*/  @!P0 BRA `(.L_x_121) ;  /* 0xfffffffc00f08947 */ /* 0x002fea000383ffff */
[----:B------:R-:W-:Y:S05]  /*66e0*/  BRA `(.L_x_146) ;  /* 0xfffffff800047947 */ /* 0x000fea000383ffff */
.L_x_122:
[----:B-1----:R1:W2:Y:S02]  /*66f0*/  SYNCS.PHASECHK.TRANS64.TRYWAIT P0, [R6+URZ], R5 ;  /* 0x00000005060075a7 */ /* 0x0022a4000800017f */
[----:B--2---:R-:W-:Y:S05]  /*6700*/  @!P0 NANOSLEEP.SYNCS 0x989680 ;  /* 0x009896800000895d */ /* 0x004fea0003900000 */
[----:B------:R-:W2:Y:S02]  /*6710*/  @!P0 SYNCS.PHASECHK.TRANS64 P0, [R6+URZ], R5 ;  /* 0x00000005060085a7 */ /* 0x000ea4000800007f */
[----:B--2---:R-:W-:Y:S05]  /*6720*/  @!P0 BRA `(.L_x_122) ;  /* 0xfffffffc00f08947 */ /* 0x004fea000383ffff */
[----:B------:R-:W-:Y:S05]  /*6730*/  BRA `(.L_x_147) ;  /* 0xfffffff8000c7947 */ /* 0x000fea000383ffff */
.L_x_148:
[----:B------:R-:W-:-:S00]  /*6740*/  BRA `(.L_x_148) ;  /* 0xfffffffc00fc7947 */ /* 0x000fc0000383ffff */
[----:B------:R-:W-:-:S00]  /*6750*/  NOP ;  /* 0x0000000000007918 */ /* 0x000fc00000000000 */
        /* <DEDUP_REMOVED lines=10> */
.L_x_149:


//--------------------- .nv.global.init           --------------------------
	.section	.nv.global.init,"aw",@progbits
.nv.global.init:
	.type		$str$22,@object
	.size		$str$22,($str$23 - $str$22)
$str$22:
        /*0000*/ 	.byte	0x6b, 0x5f, 0x74, 0x69, 0x6c, 0x65, 0x5f, 0x63, 0x6f, 0x75, 0x6e, 0x74, 0x20, 0x3e, 0x3d, 0x20
        /*0010*/ 	.byte	0x31, 0x00
	.type		$str$23,@object
	.size		$str$23,(__unnamed_1 - $str$23)
$str$23:
        /*0012*/ 	.byte	0x2f, 0x74, 0x6d, 0x70, 0x2f, 0x63, 0x75, 0x74, 0x6c, 0x61, 0x73, 0x73, 0x5f, 0x73, 0x77, 0x65
        /*0022*/ 	.byte	0x65, 0x70, 0x5f, 0x73, 0x72, 0x63, 0x2f, 0x69, 0x6e, 0x63, 0x6c, 0x75, 0x64, 0x65, 0x2f, 0x63
        /*0032*/ 	.byte	0x75, 0x74, 0x6c, 0x61, 0x73, 0x73, 0x2f, 0x67, 0x65, 0x6d, 0x6d, 0x2f, 0x63, 0x6f, 0x6c, 0x6c
        /*0042*/ 	.byte	0x65, 0x63, 0x74, 0x69, 0x76, 0x65, 0x2f, 0x73, 0x6d, 0x39, 0x30, 0x5f, 0x6d, 0x6d, 0x61, 0x5f
        /*0052*/ 	.byte	0x74, 0x6d, 0x61, 0x5f, 0x67, 0x6d, 0x6d, 0x61, 0x5f, 0x73, 0x73, 0x5f, 0x77, 0x61, 0x72, 0x70
        /*0062*/ 	.byte	0x73, 0x70, 0x65, 0x63, 0x69, 0x61, 0x6c, 0x69, 0x7a, 0x65, 0x64, 0x2e, 0x68, 0x70, 0x70, 0x00
	.type		__unnamed_1,@object
	.size		__unnamed_1,(.L_0 - __unnamed_1)
__unnamed_1:
        /*0072*/ 	.byte	0x76, 0x6f, 0x69, 0x64, 0x20, 0x63, 0x75, 0x74, 0x6c, 0x61, 0x73, 0x73, 0x3a, 0x3a, 0x67, 0x65
        /* <DEDUP_REMOVED lines=172> */
        /*0b42*/ 	.byte	0x65, 0x6e, 0x74, 0x69, 0x74, 0x79, 0x5d, 0x00
.L_0:


//--------------------- .nv.shared._ZN7cutlass13device_kernelINS_4gemm6kernel13GemmUniversalIN4cute5tupleIJiiiiEEENS1_10collective13CollectiveMmaINS1_34MainloopSm90TmaGmmaWarpSpecializedILi16ENS5_IJNS4_1CILi2EEENSA_ILi1EEESC_EEENS1_32KernelTmaWarpSpecializedPingpongEEENS5_IJNSA_ILi64EEENSA_ILi48EEENSA_ILi128EEEEEEaNS5_IJlSC_lEEEaSK_NS4_8TiledMMAINS4_8MMA_AtomIJNS4_4SM904GMMA26MMA_64x16x32_S32S8S8_SS_TNEEEENS4_6LayoutINS5_IJSC_SC_SC_EEENS5_IJNSA_ILi0EEEST_ST_EEEEENS5_IJNS4_10UnderscoreESW_SW_EEEEENS4_13SM90_TMA_LOADENS4_14ComposedLayoutINS4_7SwizzleILi3ELi4ELi3EEENS4_18smem_ptr_flag_bitsILi8EEENSR_INS5_IJNSA_ILi8EEESI_EEENS5_IJSI_SC_EEEEEEEvNS4_8identityENS4_23SM90_TMA_LOAD_MULTICASTES19_vS1A_EENS_8epilogue10collective6detail29Sm90TmaWarpSpecializedAdapterINS1E_15DefaultEpilogueIaSK_SK_NS1D_6thread17LinearCombinationIaLi1EiiLNS1I_9ScaleType4KindE0ELNS_15FloatRoundStyleE2EaEENS1_15EpilogueDefaultEEEEEvvEEEEvNT_6ParamsE --------------------------
	.section	.nv.shared._ZN7cutlass13device_kernelINS_4gemm6kernel13GemmUniversalIN4cute5tupleIJiiiiEEENS1_10collective13CollectiveMmaINS1_34MainloopSm90TmaGmmaWarpSpecializedILi16ENS5_IJNS4_1CILi2EEENSA_ILi1EEESC_EEENS1_32KernelTmaWarpSpecializedPingpongEEENS5_IJNSA_ILi64EEENSA_ILi48EEENSA_ILi128EEEEEEaNS5_IJlSC_lEEEaSK_NS4_8TiledMMAINS4_8MMA_AtomIJNS4_4SM904GMMA26MMA_64x16x32_S32S8S8_SS_TNEEEENS4_6LayoutINS5_IJSC_SC_SC_EEENS5_IJNSA_ILi0EEEST_ST_EEEEENS5_IJNS4_10UnderscoreESW_SW_EEEEENS4_13SM90_TMA_LOADENS4_14ComposedLayoutINS4_7SwizzleILi3ELi4ELi3EEENS4_18smem_ptr_flag_bitsILi8EEENSR_INS5_IJNSA_ILi8EEESI_EEENS5_IJSI_SC_EEEEEEEvNS4_8identityENS4_23SM90_TMA_LOAD_MULTICASTES19_vS1A_EENS_8epilogue10collective6detail29Sm90TmaWarpSpecializedAdapterINS1E_15DefaultEpilogueIaSK_SK_NS1D_6thread17LinearCombinationIaLi1EiiLNS1I_9ScaleType4KindE0ELNS_15FloatRoundStyleE2EaEENS1_15EpilogueDefaultEEEEEvvEEEEvNT_6ParamsE,"aw",@nobits
	.sectionflags	@""
	.align	16
	.zero		1024


//--------------------- .nv.shared.reserved.0     --------------------------
	.section	.nv.shared.reserved.0,"aw",@nobits
	.weak		__nv_reservedSMEM_offset_0_alias
	.size		__nv_reservedSMEM_offset_0_alias, 0, 0
	.other		__nv_reservedSMEM_offset_0_alias,@"STO_CUDA_RESERVED_SHARED STV_DEFAULT"
__nv_reservedSMEM_offset_0_alias:
	.zero		0


//--------------------- .nv.global                --------------------------
	.section	.nv.global,"aw",@nobits
.nv.global:
	.type		_ZN40_INTERNAL_5ee21424_4_k_cu_95096fdb_150554cute1_E,@object
	.size		_ZN40_INTERNAL_5ee21424_4_k_cu_95096fdb_150554cute1_E,(_ZN40_INTERNAL_5ee21424_4_k_cu_95096fdb_150554cuda3std3__45__cpo6cbeginE - _ZN40_INTERNAL_5ee21424_4_k_cu_95096fdb_150554cute1_E)
_ZN40_INTERNAL_5ee21424_4_k_cu_95096fdb_150554cute1_E:
	.zero		1
	.type		_ZN40_INTERNAL_5ee21424_4_k_cu_95096fdb_150554cuda3std3__45__cpo6cbeginE,@object
	.size		_ZN40_INTERNAL_5ee21424_4_k_cu_95096fdb_150554cuda3std3__45__cpo6cbeginE,(_ZN40_INTERNAL_5ee21424_4_k_cu_95096fdb_150554cuda3std3__48in_placeE - _ZN40_INTERNAL_5ee21424_4_k_cu_95096fdb_150554cuda3std3__45__cpo6cbeginE)
_ZN40_INTERNAL_5ee21424_4_k_cu_95096fdb_150554cuda3std3__45__cpo6cbeginE:
	.zero		1
	.type		_ZN40_INTERNAL_5ee21424_4_k_cu_95096fdb_150554cuda3std3__48in_placeE,@object
	.size		_ZN40_INTERNAL_5ee21424_4_k_cu_95096fdb_150554cuda3std3__48in_placeE,(_ZN40_INTERNAL_5ee21424_4_k_cu_95096fdb_150554cuda3std6ranges3__45__cpo9iter_moveE - _ZN40_INTERNAL_5ee21424_4_k_cu_95096fdb_150554cuda3std3__48in_placeE)
_ZN40_INTERNAL_5ee21424_4_k_cu_95096fdb_150554cuda3std3__48in_placeE:
	.zero		1
	.type		_ZN40_INTERNAL_5ee21424_4_k_cu_95096fdb_150554cuda3std6ranges3__45__cpo9iter_moveE,@object
	.size		_ZN40_INTERNAL_5ee21424_4_k_cu_95096fdb_150554cuda3std6ranges3__45__cpo9iter_moveE,(_ZN40_INTERNAL_5ee21424_4_k_cu_95096fdb_150554cuda3std3__45__cpo5beginE - _ZN40_INTERNAL_5ee21424_4_k_cu_95096fdb_150554cuda3std6ranges3__45__cpo9iter_moveE)
_ZN40_INTERNAL_5ee21424_4_k_cu_95096fdb_150554cuda3std6ranges3__45__cpo9iter_moveE:
	.zero		1
	.type		_ZN40_INTERNAL_5ee21424_4_k_cu_95096fdb_150554cuda3std3__45__cpo5beginE,@object
	.size		_ZN40_INTERNAL_5ee21424_4_k_cu_95096fdb_150554cuda3std3__45__cpo5beginE,(_ZN40_INTERNAL_5ee21424_4_k_cu_95096fdb_150554cuda3std3__442_GLOBAL__N__5ee21424_4_k_cu_95096fdb_150556ignoreE - _ZN40_INTERNAL_5ee21424_4_k_cu_95096fdb_150554cuda3std3__45__cpo5beginE)
_ZN40_INTERNAL_5ee21424_4_k_cu_95096fdb_150554cuda3std3__45__cpo5beginE:
	.zero		1
	.type		_ZN40_INTERNAL_5ee21424_4_k_cu_95096fdb_150554cuda3std3__442_GLOBAL__N__5ee21424_4_k_cu_95096fdb_150556ignoreE,@object
	.size		_ZN40_INTERNAL_5ee21424_4_k_cu_95096fdb_150554cuda3std3__442_GLOBAL__N__5ee21424_4_k_cu_95096fdb_150556ignoreE,(_ZN40_INTERNAL_5ee21424_4_k_cu_95096fdb_150554cute7productE - _ZN40_INTERNAL_5ee21424_4_k_cu_95096fdb_150554cuda3std3__442_GLOBAL__N__5ee21424_4_k_cu_95096fdb_150556ignoreE)
_ZN40_INTERNAL_5ee21424_4_k_cu_95096fdb_150554cuda3std3__442_GLOBAL__N__5ee21424_4_k_cu_95096fdb_150556ignoreE:
	.zero		1
	.type		_ZN40_INTERNAL_5ee21424_4_k_cu_95096fdb_150554cute7productE,@object
	.size		_ZN40_INTERNAL_5ee21424_4_k_cu_95096fdb_150554cute7productE,(_ZN40_INTERNAL_5ee21424_4_k_cu_95096fdb_150554cuda3std3__45__cpo3endE - _ZN40_INTERNAL_5ee21424_4_k_cu_95096fdb_150554cute7productE)
_ZN40_INTERNAL_5ee21424_4_k_cu_95096fdb_150554cute7productE:
	.zero		1
	.type		_ZN40_INTERNAL_5ee21424_4_k_cu_95096fdb_150554cuda3std3__45__cpo3endE,@object
	.size		_ZN40_INTERNAL_5ee21424_4_k_cu_95096fdb_150554cuda3std3__45__cpo3endE,(_ZN40_INTERNAL_5ee21424_4_k_cu_95096fdb_150554cuda3std3__419piecewise_constructE - _ZN40_INTERNAL_5ee21424_4_k_cu_95096fdb_150554cuda3std3__45__cpo3endE)
_ZN40_INTERNAL_5ee21424_4_k_cu_95096fdb_150554cuda3std3__45__cpo3endE:
	.zero		1
	.type		_ZN40_INTERNAL_5ee21424_4_k_cu_95096fdb_150554cuda3std3__419piecewise_constructE,@object
	.size		_ZN40_INTERNAL_5ee21424_4_k_cu_95096fdb_150554cuda3std3__419piecewise_constructE,(_ZN40_INTERNAL_5ee21424_4_k_cu_95096fdb_150554cuda3std3__45__cpo4cendE - _ZN40_INTERNAL_5ee21424_4_k_cu_95096fdb_150554cuda3std3__419piecewise_constructE)
_ZN40_INTERNAL_5ee21424_4_k_cu_95096fdb_150554cuda3std3__419piecewise_constructE:
	.zero		1
	.type		_ZN40_INTERNAL_5ee21424_4_k_cu_95096fdb_150554cuda3std3__45__cpo4cendE,@object
	.size		_ZN40_INTERNAL_5ee21424_4_k_cu_95096fdb_150554cuda3std3__45__cpo4cendE,(_ZN40_INTERNAL_5ee21424_4_k_cu_95096fdb_150554cuda3std6ranges3__45__cpo4swapE - _ZN40_INTERNAL_5ee21424_4_k_cu_95096fdb_150554cuda3std3__45__cpo4cendE)
_ZN40_INTERNAL_5ee21424_4_k_cu_95096fdb_150554cuda3std3__45__cpo4cendE:
	.zero		1
	.type		_ZN40_INTERNAL_5ee21424_4_k_cu_95096fdb_150554cuda3std6ranges3__45__cpo4swapE,@object
	.size		_ZN40_INTERNAL_5ee21424_4_k_cu_95096fdb_150554cuda3std6ranges3__45__cpo4swapE,(.L_8 - _ZN40_INTERNAL_5ee21424_4_k_cu_95096fdb_150554cuda3std6ranges3__45__cpo4swapE)
_ZN40_INTERNAL_5ee21424_4_k_cu_95096fdb_150554cuda3std6ranges3__45__cpo4swapE:
	.zero		1
.L_8:


//--------------------- .nv.constant0._ZN7cutlass13device_kernelINS_4gemm6kernel13GemmUniversalIN4cute5tupleIJiiiiEEENS1_10collective13CollectiveMmaINS1_34MainloopSm90TmaGmmaWarpSpecializedILi16ENS5_IJNS4_1CILi2EEENSA_ILi1EEESC_EEENS1_32KernelTmaWarpSpecializedPingpongEEENS5_IJNSA_ILi64EEENSA_ILi48EEENSA_ILi128EEEEEEaNS5_IJlSC_lEEEaSK_NS4_8TiledMMAINS4_8MMA_AtomIJNS4_4SM904GMMA26MMA_64x16x32_S32S8S8_SS_TNEEEENS4_6LayoutINS5_IJSC_SC_SC_EEENS5_IJNSA_ILi0EEEST_ST_EEEEENS5_IJNS4_10UnderscoreESW_SW_EEEEENS4_13SM90_TMA_LOADENS4_14ComposedLayoutINS4_7SwizzleILi3ELi4ELi3EEENS4_18smem_ptr_flag_bitsILi8EEENSR_INS5_IJNSA_ILi8EEESI_EEENS5_IJSI_SC_EEEEEEEvNS4_8identityENS4_23SM90_TMA_LOAD_MULTICASTES19_vS1A_EENS_8epilogue10collective6detail29Sm90TmaWarpSpecializedAdapterINS1E_15DefaultEpilogueIaSK_SK_NS1D_6thread17LinearCombinationIaLi1EiiLNS1I_9ScaleType4KindE0ELNS_15FloatRoundStyleE2EaEENS1_15EpilogueDefaultEEEEEvvEEEEvNT_6ParamsE --------------------------
	.section	.nv.constant0._ZN7cutlass13device_kernelINS_4gemm6kernel13GemmUniversalIN4cute5tupleIJiiiiEEENS1_10collective13CollectiveMmaINS1_34MainloopSm90TmaGmmaWarpSpecializedILi16ENS5_IJNS4_1CILi2EEENSA_ILi1EEESC_EEENS1_32KernelTmaWarpSpecializedPingpongEEENS5_IJNSA_ILi64EEENSA_ILi48EEENSA_ILi128EEEEEEaNS5_IJlSC_lEEEaSK_NS4_8TiledMMAINS4_8MMA_AtomIJNS4_4SM904GMMA26MMA_64x16x32_S32S8S8_SS_TNEEEENS4_6LayoutINS5_IJSC_SC_SC_EEENS5_IJNSA_ILi0EEEST_ST_EEEEENS5_IJNS4_10UnderscoreESW_SW_EEEEENS4_13SM90_TMA_LOADENS4_14ComposedLayoutINS4_7SwizzleILi3ELi4ELi3EEENS4_18smem_ptr_flag_bitsILi8EEENSR_INS5_IJNSA_ILi8EEESI_EEENS5_IJSI_SC_EEEEEEEvNS4_8identityENS4_23SM90_TMA_LOAD_MULTICASTES19_vS1A_EENS_8epilogue10collective6detail29Sm90TmaWarpSpecializedAdapterINS1E_15DefaultEpilogueIaSK_SK_NS1D_6thread17LinearCombinationIaLi1EiiLNS1I_9ScaleType4KindE0ELNS_15FloatRoundStyleE2EaEENS1_15EpilogueDefaultEEEEEvvEEEEvNT_6ParamsE,"a",@progbits
	.sectionflags	@""
	.align	4
.nv.constant0._ZN7cutlass13device_kernelINS_4gemm6kernel13GemmUniversalIN4cute5tupleIJiiiiEEENS1_10collective13CollectiveMmaINS1_34MainloopSm90TmaGmmaWarpSpecializedILi16ENS5_IJNS4_1CILi2EEENSA_ILi1EEESC_EEENS1_32KernelTmaWarpSpecializedPingpongEEENS5_IJNSA_ILi64EEENSA_ILi48EEENSA_ILi128EEEEEEaNS5_IJlSC_lEEEaSK_NS4_8TiledMMAINS4_8MMA_AtomIJNS4_4SM904GMMA26MMA_64x16x32_S32S8S8_SS_TNEEEENS4_6LayoutINS5_IJSC_SC_SC_EEENS5_IJNSA_ILi0EEEST_ST_EEEEENS5_IJNS4_10UnderscoreESW_SW_EEEEENS4_13SM90_TMA_LOADENS4_14ComposedLayoutINS4_7SwizzleILi3ELi4ELi3EEENS4_18smem_ptr_flag_bitsILi8EEENSR_INS5_IJNSA_ILi8EEESI_EEENS5_IJSI_SC_EEEEEEEvNS4_8identityENS4_23SM90_TMA_LOAD_MULTICASTES19_vS1A_EENS_8epilogue10collective6detail29Sm90TmaWarpSpecializedAdapterINS1E_15DefaultEpilogueIaSK_SK_NS1D_6thread17LinearCombinationIaLi1EiiLNS1I_9ScaleType4KindE0ELNS_15FloatRoundStyleE2EaEENS1_15EpilogueDefaultEEEEEvvEEEEvNT_6ParamsE:
	.zero		1664


//--------------------- SYMBOLS --------------------------

	.type		.nv.reservedSmem.offset0,@object
	.size		.nv.reservedSmem.offset0,0x4
	.type		__assertfail,@function
